//
// Generated by NVIDIA NVVM Compiler
//
// Compiler Build ID: CL-36424714
// Cuda compilation tools, release 13.0, V13.0.88
// Based on NVVM 20.0.0
//

.version 9.0
.target sm_100
.address_size 64

	// .globl	_Z24initialize_random_kernelPdS_ij
.extern .shared .align 16 .b8 sdata[];

.visible .entry _Z24initialize_random_kernelPdS_ij(
	.param .u64 .ptr .align 1 _Z24initialize_random_kernelPdS_ij_param_0,
	.param .u64 .ptr .align 1 _Z24initialize_random_kernelPdS_ij_param_1,
	.param .u32 _Z24initialize_random_kernelPdS_ij_param_2,
	.param .u32 _Z24initialize_random_kernelPdS_ij_param_3
)
{
	.reg .pred 	%p<4>;
	.reg .b32 	%r<25>;
	.reg .b64 	%rd<8>;
	.reg .b64 	%fd<7>;

	ld.param.u64 	%rd1, [_Z24initialize_random_kernelPdS_ij_param_0];
	ld.param.u64 	%rd2, [_Z24initialize_random_kernelPdS_ij_param_1];
	ld.param.u32 	%r5, [_Z24initialize_random_kernelPdS_ij_param_2];
	ld.param.u32 	%r4, [_Z24initialize_random_kernelPdS_ij_param_3];
	mov.u32 	%r6, %ctaid.x;
	mov.u32 	%r7, %ntid.x;
	mov.u32 	%r8, %tid.x;
	mad.lo.s32 	%r1, %r6, %r7, %r8;
	mov.u32 	%r9, %ctaid.y;
	mov.u32 	%r10, %ntid.y;
	mov.u32 	%r11, %tid.y;
	mad.lo.s32 	%r12, %r9, %r10, %r11;
	max.s32 	%r13, %r1, %r12;
	setp.ge.s32 	%p1, %r13, %r5;
	@%p1 bra 	$L__BB0_2;
	cvta.to.global.u64 	%rd3, %rd1;
	cvta.to.global.u64 	%rd4, %rd2;
	mad.lo.s32 	%r14, %r5, %r12, %r1;
	add.s32 	%r15, %r14, %r4;
	mul.lo.s32 	%r16, %r15, 1664525;
	add.s32 	%r17, %r16, 1013904223;
	setp.eq.s32 	%p2, %r17, -1;
	add.s32 	%r18, %r16, 1013904224;
	selp.b32 	%r19, %r18, %r17, %p2;
	cvt.rn.f64.u32 	%fd1, %r19;
	div.rn.f64 	%fd2, %fd1, 0d41EFFFFFFFE00000;
	add.f64 	%fd3, %fd2, 0dBFE0000000000000;
	mul.lo.s32 	%r21, %r19, 1664525;
	add.s32 	%r22, %r21, 1013904223;
	setp.eq.s32 	%p3, %r22, -1;
	add.s32 	%r23, %r21, 1013904224;
	selp.b32 	%r24, %r23, %r22, %p3;
	cvt.rn.f64.u32 	%fd4, %r24;
	div.rn.f64 	%fd5, %fd4, 0d41EFFFFFFFE00000;
	add.f64 	%fd6, %fd5, 0dBFE0000000000000;
	mul.wide.s32 	%rd5, %r14, 8;
	add.s64 	%rd6, %rd3, %rd5;
	st.global.f64 	[%rd6], %fd3;
	add.s64 	%rd7, %rd4, %rd5;
	st.global.f64 	[%rd7], %fd6;
$L__BB0_2:
	ret;

}
	// .globl	_Z15simulate_kernelPdS_S_S_idddd
.visible .entry _Z15simulate_kernelPdS_S_S_idddd(
	.param .u64 .ptr .align 1 _Z15simulate_kernelPdS_S_S_idddd_param_0,
	.param .u64 .ptr .align 1 _Z15simulate_kernelPdS_S_S_idddd_param_1,
	.param .u64 .ptr .align 1 _Z15simulate_kernelPdS_S_S_idddd_param_2,
	.param .u64 .ptr .align 1 _Z15simulate_kernelPdS_S_S_idddd_param_3,
	.param .u32 _Z15simulate_kernelPdS_S_S_idddd_param_4,
	.param .f64 _Z15simulate_kernelPdS_S_S_idddd_param_5,
	.param .f64 _Z15simulate_kernelPdS_S_S_idddd_param_6,
	.param .f64 _Z15simulate_kernelPdS_S_S_idddd_param_7,
	.param .f64 _Z15simulate_kernelPdS_S_S_idddd_param_8
)
{
	.reg .pred 	%p<2>;
	.reg .b32 	%r<29>;
	.reg .b64 	%rd<28>;
	.reg .b64 	%fd<46>;

	ld.param.u64 	%rd2, [_Z15simulate_kernelPdS_S_S_idddd_param_1];
	ld.param.u64 	%rd4, [_Z15simulate_kernelPdS_S_S_idddd_param_3];
	ld.param.u32 	%r4, [_Z15simulate_kernelPdS_S_S_idddd_param_4];
	ld.param.f64 	%fd3, [_Z15simulate_kernelPdS_S_S_idddd_param_7];
	ld.param.f64 	%fd4, [_Z15simulate_kernelPdS_S_S_idddd_param_8];
	mov.u32 	%r5, %ctaid.x;
	mov.u32 	%r6, %ntid.x;
	mov.u32 	%r7, %tid.x;
	mad.lo.s32 	%r1, %r5, %r6, %r7;
	mov.u32 	%r8, %ctaid.y;
	mov.u32 	%r9, %ntid.y;
	mov.u32 	%r10, %tid.y;
	mad.lo.s32 	%r11, %r8, %r9, %r10;
	max.s32 	%r12, %r1, %r11;
	setp.ge.s32 	%p1, %r12, %r4;
	@%p1 bra 	$L__BB1_2;
	ld.param.f64 	%fd45, [_Z15simulate_kernelPdS_S_S_idddd_param_6];
	ld.param.f64 	%fd44, [_Z15simulate_kernelPdS_S_S_idddd_param_5];
	ld.param.u64 	%rd27, [_Z15simulate_kernelPdS_S_S_idddd_param_2];
	ld.param.u64 	%rd26, [_Z15simulate_kernelPdS_S_S_idddd_param_0];
	cvta.to.global.u64 	%rd5, %rd26;
	cvta.to.global.u64 	%rd6, %rd2;
	cvta.to.global.u64 	%rd7, %rd27;
	cvta.to.global.u64 	%rd8, %rd4;
	mul.lo.s32 	%r13, %r4, %r11;
	add.s32 	%r14, %r13, %r1;
	add.s32 	%r15, %r1, %r4;
	add.s32 	%r16, %r15, -1;
	rem.s32 	%r17, %r16, %r4;
	add.s32 	%r18, %r1, 1;
	rem.s32 	%r19, %r18, %r4;
	add.s32 	%r20, %r11, %r4;
	add.s32 	%r21, %r20, -1;
	rem.u32 	%r22, %r21, %r4;
	add.s32 	%r23, %r11, 1;
	rem.u32 	%r24, %r23, %r4;
	mul.wide.s32 	%rd9, %r14, 8;
	add.s64 	%rd10, %rd5, %rd9;
	ld.global.f64 	%fd5, [%rd10];
	add.s64 	%rd11, %rd6, %rd9;
	ld.global.f64 	%fd6, [%rd11];
	add.s32 	%r25, %r19, %r13;
	mul.wide.s32 	%rd12, %r25, 8;
	add.s64 	%rd13, %rd5, %rd12;
	ld.global.f64 	%fd7, [%rd13];
	add.s32 	%r26, %r17, %r13;
	mul.wide.s32 	%rd14, %r26, 8;
	add.s64 	%rd15, %rd5, %rd14;
	ld.global.f64 	%fd8, [%rd15];
	mad.lo.s32 	%r27, %r24, %r4, %r1;
	mul.wide.s32 	%rd16, %r27, 8;
	add.s64 	%rd17, %rd5, %rd16;
	ld.global.f64 	%fd9, [%rd17];
	mad.lo.s32 	%r28, %r22, %r4, %r1;
	mul.wide.s32 	%rd18, %r28, 8;
	add.s64 	%rd19, %rd5, %rd18;
	ld.global.f64 	%fd10, [%rd19];
	add.s64 	%rd20, %rd6, %rd12;
	ld.global.f64 	%fd11, [%rd20];
	add.s64 	%rd21, %rd6, %rd14;
	ld.global.f64 	%fd12, [%rd21];
	add.s64 	%rd22, %rd6, %rd16;
	ld.global.f64 	%fd13, [%rd22];
	add.s64 	%rd23, %rd6, %rd18;
	ld.global.f64 	%fd14, [%rd23];
	add.f64 	%fd15, %fd7, %fd8;
	add.f64 	%fd16, %fd15, %fd9;
	add.f64 	%fd17, %fd16, %fd10;
	mul.f64 	%fd18, %fd5, 0d4010000000000000;
	sub.f64 	%fd19, %fd17, %fd18;
	mul.f64 	%fd20, %fd44, %fd44;
	div.rn.f64 	%fd21, %fd19, %fd20;
	add.f64 	%fd22, %fd11, %fd12;
	add.f64 	%fd23, %fd22, %fd13;
	add.f64 	%fd24, %fd23, %fd14;
	mul.f64 	%fd25, %fd6, 0d4010000000000000;
	sub.f64 	%fd26, %fd24, %fd25;
	div.rn.f64 	%fd27, %fd26, %fd20;
	mul.f64 	%fd28, %fd6, %fd6;
	fma.rn.f64 	%fd29, %fd5, %fd5, %fd28;
	mul.f64 	%fd30, %fd3, %fd27;
	sub.f64 	%fd31, %fd21, %fd30;
	add.f64 	%fd32, %fd5, %fd31;
	mul.f64 	%fd33, %fd4, %fd6;
	sub.f64 	%fd34, %fd5, %fd33;
	mul.f64 	%fd35, %fd34, %fd29;
	sub.f64 	%fd36, %fd32, %fd35;
	fma.rn.f64 	%fd37, %fd3, %fd21, %fd27;
	add.f64 	%fd38, %fd6, %fd37;
	fma.rn.f64 	%fd39, %fd4, %fd5, %fd6;
	mul.f64 	%fd40, %fd39, %fd29;
	sub.f64 	%fd41, %fd38, %fd40;
	fma.rn.f64 	%fd42, %fd45, %fd36, %fd5;
	add.s64 	%rd24, %rd7, %rd9;
	st.global.f64 	[%rd24], %fd42;
	fma.rn.f64 	%fd43, %fd45, %fd41, %fd6;
	add.s64 	%rd25, %rd8, %rd9;
	st.global.f64 	[%rd25], %fd43;
$L__BB1_2:
	ret;

}
	// .globl	_Z23compute_checksum_kernelPdS_S_i
.visible .entry _Z23compute_checksum_kernelPdS_S_i(
	.param .u64 .ptr .align 1 _Z23compute_checksum_kernelPdS_S_i_param_0,
	.param .u64 .ptr .align 1 _Z23compute_checksum_kernelPdS_S_i_param_1,
	.param .u64 .ptr .align 1 _Z23compute_checksum_kernelPdS_S_i_param_2,
	.param .u32 _Z23compute_checksum_kernelPdS_S_i_param_3
)
{
	.reg .pred 	%p<6>;
	.reg .b32 	%r<26>;
	.reg .b64 	%rd<13>;
	.reg .b64 	%fd<9>;

	ld.param.u64 	%rd1, [_Z23compute_checksum_kernelPdS_S_i_param_0];
	ld.param.u64 	%rd2, [_Z23compute_checksum_kernelPdS_S_i_param_1];
	ld.param.u64 	%rd3, [_Z23compute_checksum_kernelPdS_S_i_param_2];
	ld.param.u32 	%r11, [_Z23compute_checksum_kernelPdS_S_i_param_3];
	mov.u32 	%r1, %ctaid.x;
	mov.u32 	%r12, %ntid.x;
	mov.u32 	%r13, %tid.x;
	mad.lo.s32 	%r2, %r1, %r12, %r13;
	mov.u32 	%r3, %ctaid.y;
	mov.u32 	%r14, %ntid.y;
	mov.u32 	%r15, %tid.y;
	mad.lo.s32 	%r16, %r3, %r14, %r15;
	mad.lo.s32 	%r5, %r15, %r12, %r13;
	mul.lo.s32 	%r25, %r12, %r14;
	shl.b32 	%r17, %r5, 3;
	mov.u32 	%r18, sdata;
	add.s32 	%r7, %r18, %r17;
	mov.b64 	%rd4, 0;
	st.shared.u64 	[%r7], %rd4;
	max.s32 	%r19, %r2, %r16;
	setp.ge.s32 	%p1, %r19, %r11;
	@%p1 bra 	$L__BB2_2;
	cvta.to.global.u64 	%rd5, %rd1;
	cvta.to.global.u64 	%rd6, %rd2;
	mad.lo.s32 	%r20, %r11, %r16, %r2;
	mul.wide.s32 	%rd7, %r20, 8;
	add.s64 	%rd8, %rd5, %rd7;
	ld.global.f64 	%fd1, [%rd8];
	add.s64 	%rd9, %rd6, %rd7;
	ld.global.f64 	%fd2, [%rd9];
	mul.f64 	%fd3, %fd2, %fd2;
	fma.rn.f64 	%fd4, %fd1, %fd1, %fd3;
	st.shared.f64 	[%r7], %fd4;
$L__BB2_2:
	bar.sync 	0;
	setp.lt.u32 	%p2, %r25, 2;
	@%p2 bra 	$L__BB2_6;
$L__BB2_3:
	shr.u32 	%r9, %r25, 1;
	setp.ge.u32 	%p3, %r5, %r9;
	@%p3 bra 	$L__BB2_5;
	shl.b32 	%r21, %r9, 3;
	add.s32 	%r22, %r7, %r21;
	ld.shared.f64 	%fd5, [%r22];
	ld.shared.f64 	%fd6, [%r7];
	add.f64 	%fd7, %fd5, %fd6;
	st.shared.f64 	[%r7], %fd7;
$L__BB2_5:
	bar.sync 	0;
	setp.gt.u32 	%p4, %r25, 3;
	mov.u32 	%r25, %r9;
	@%p4 bra 	$L__BB2_3;
$L__BB2_6:
	setp.ne.s32 	%p5, %r5, 0;
	@%p5 bra 	$L__BB2_8;
	ld.shared.f64 	%fd8, [sdata];
	mov.u32 	%r23, %nctaid.x;
	mad.lo.s32 	%r24, %r3, %r23, %r1;
	cvta.to.global.u64 	%rd10, %rd3;
	mul.wide.u32 	%rd11, %r24, 8;
	add.s64 	%rd12, %rd10, %rd11;
	st.global.f64 	[%rd12], %fd8;
$L__BB2_8:
	ret;

}


// ===== COMPILED SASS (sm_100) =====

	.target	sm_100

	.elftype	@"ET_EXEC"


//--------------------- .note.nv.tkinfo           --------------------------
	.section	.note.nv.tkinfo,"",@"SHT_NOTE"
	.sectionflags	@"SHF_NOTE_NV_TKINFO"
	.tkinfo
        /*0018*/ 	.word	0x00000002
        /*0030*/ 	.string	""
        /*0030*/ 	.string	"ptxas"
        /*0030*/ 	.string	"Cuda compilation tools, release 13.0, V13.0.88"
        /*0030*/ 	.string	"Build cuda_13.0.r13.0/compiler.36424714_0"
        /*0030*/ 	.string	"-arch sm_100 -m 64 "



//--------------------- .note.nv.cuinfo           --------------------------
	.section	.note.nv.cuinfo,"",@"SHT_NOTE"
	.sectionflags	@"SHF_NOTE_NV_CUINFO"
        /*0018*/ 	.short	0x0002
        /*001a*/ 	.short	0x0064
        /*001c*/ 	.short	0x0082
	.zero		2


//--------------------- .nv.info                  --------------------------
	.section	.nv.info,"",@"SHT_CUDA_INFO"
	.align	4


	//----- nvinfo : EIATTR_REGCOUNT
	.align		4
        /*0000*/ 	.byte	0x04, 0x2f
        /*0002*/ 	.short	(.L_1 - .L_0)
	.align		4
.L_0:
        /*0004*/ 	.word	index@(_Z24initialize_random_kernelPdS_ij)
        /*0008*/ 	.word	0x0000001c


	//----- nvinfo : EIATTR_FRAME_SIZE
	.align		4
.L_1:
        /*000c*/ 	.byte	0x04, 0x11
        /*000e*/ 	.short	(.L_3 - .L_2)
	.align		4
.L_2:
        /*0010*/ 	.word	index@($__internal_1_$__cuda_sm20_div_rn_f64_full)
        /*0014*/ 	.word	0x00000000


	//----- nvinfo : EIATTR_FRAME_SIZE
	.align		4
.L_3:
        /*0018*/ 	.byte	0x04, 0x11
        /*001a*/ 	.short	(.L_5 - .L_4)
	.align		4
.L_4:
        /*001c*/ 	.word	index@(_Z24initialize_random_kernelPdS_ij)
        /*0020*/ 	.word	0x00000000


	//----- nvinfo : EIATTR_REGCOUNT
	.align		4
.L_5:
        /*0024*/ 	.byte	0x04, 0x2f
        /*0026*/ 	.short	(.L_7 - .L_6)
	.align		4
.L_6:
        /*0028*/ 	.word	index@(_Z15simulate_kernelPdS_S_S_idddd)
        /*002c*/ 	.word	0x00000027


	//----- nvinfo : EIATTR_FRAME_SIZE
	.align		4
.L_7:
        /*0030*/ 	.byte	0x04, 0x11
        /*0032*/ 	.short	(.L_9 - .L_8)
	.align		4
.L_8:
        /*0034*/ 	.word	index@($__internal_0_$__cuda_sm20_div_rn_f64_full)
        /*0038*/ 	.word	0x00000000


	//----- nvinfo : EIATTR_FRAME_SIZE
	.align		4
.L_9:
        /*003c*/ 	.byte	0x04, 0x11
        /*003e*/ 	.short	(.L_11 - .L_10)
	.align		4
.L_10:
        /*0040*/ 	.word	index@(_Z15simulate_kernelPdS_S_S_idddd)
        /*0044*/ 	.word	0x00000000


	//----- nvinfo : EIATTR_REGCOUNT
	.align		4
.L_11:
        /*0048*/ 	.byte	0x04, 0x2f
        /*004a*/ 	.short	(.L_13 - .L_12)
	.align		4
.L_12:
        /*004c*/ 	.word	index@(_Z23compute_checksum_kernelPdS_S_i)
        /*0050*/ 	.word	0x0000000e


	//----- nvinfo : EIATTR_FRAME_SIZE
	.align		4
.L_13:
        /*0054*/ 	.byte	0x04, 0x11
        /*0056*/ 	.short	(.L_15 - .L_14)
	.align		4
.L_14:
        /*0058*/ 	.word	index@(_Z23compute_checksum_kernelPdS_S_i)
        /*005c*/ 	.word	0x00000000


	//----- nvinfo : EIATTR_MIN_STACK_SIZE
	.align		4
.L_15:
        /*0060*/ 	.byte	0x04, 0x12
        /*0062*/ 	.short	(.L_17 - .L_16)
	.align		4
.L_16:
        /*0064*/ 	.word	index@(_Z23compute_checksum_kernelPdS_S_i)
        /*0068*/ 	.word	0x00000000


	//----- nvinfo : EIATTR_MIN_STACK_SIZE
	.align		4
.L_17:
        /*006c*/ 	.byte	0x04, 0x12
        /*006e*/ 	.short	(.L_19 - .L_18)
	.align		4
.L_18:
        /*0070*/ 	.word	index@(_Z15simulate_kernelPdS_S_S_idddd)
        /*0074*/ 	.word	0x00000000


	//----- nvinfo : EIATTR_MIN_STACK_SIZE
	.align		4
.L_19:
        /*0078*/ 	.byte	0x04, 0x12
        /*007a*/ 	.short	(.L_21 - .L_20)
	.align		4
.L_20:
        /*007c*/ 	.word	index@(_Z24initialize_random_kernelPdS_ij)
        /*0080*/ 	.word	0x00000000
.L_21:


//--------------------- .nv.compat                --------------------------
	.section	.nv.compat,"",@"SHT_CUDA_COMPAT_INFO"
	.align	4
        /*0000*/ 	.byte	0x02, 0x09, 0x00, 0x00, 0x02, 0x02, 0x01, 0x00, 0x02, 0x05, 0x05, 0x00, 0x03, 0x07, 0x01, 0x01
        /*0010*/ 	.byte	0x02, 0x03, 0x00, 0x00, 0x02, 0x06, 0x01, 0x00, 0x04, 0x0b, 0x08, 0x00, 0x01, 0x00, 0x00, 0x00
        /*0020*/ 	.byte	0x00, 0x00, 0x00, 0x00


//--------------------- .nv.info._Z23compute_checksum_kernelPdS_S_i --------------------------
	.section	.nv.info._Z23compute_checksum_kernelPdS_S_i,"",@"SHT_CUDA_INFO"
	.sectionflags	@""
	.align	4


	//----- nvinfo : EIATTR_CUDA_API_VERSION
	.align		4
        /*0000*/ 	.byte	0x04, 0x37
        /*0002*/ 	.short	(.L_23 - .L_22)
.L_22:
        /*0004*/ 	.word	0x00000082


	//----- nvinfo : EIATTR_KPARAM_INFO
	.align		4
.L_23:
        /*0008*/ 	.byte	0x04, 0x17
        /*000a*/ 	.short	(.L_25 - .L_24)
.L_24:
        /*000c*/ 	.word	0x00000000
        /*0010*/ 	.short	0x0003
        /*0012*/ 	.short	0x0018
        /*0014*/ 	.byte	0x00, 0xf0, 0x11, 0x00


	//----- nvinfo : EIATTR_KPARAM_INFO
	.align		4
.L_25:
        /*0018*/ 	.byte	0x04, 0x17
        /*001a*/ 	.short	(.L_27 - .L_26)
.L_26:
        /*001c*/ 	.word	0x00000000
        /*0020*/ 	.short	0x0002
        /*0022*/ 	.short	0x0010
        /*0024*/ 	.byte	0x00, 0xf5, 0x21, 0x00


	//----- nvinfo : EIATTR_KPARAM_INFO
	.align		4
.L_27:
        /*0028*/ 	.byte	0x04, 0x17
        /*002a*/ 	.short	(.L_29 - .L_28)
.L_28:
        /*002c*/ 	.word	0x00000000
        /*0030*/ 	.short	0x0001
        /*0032*/ 	.short	0x0008
        /*0034*/ 	.byte	0x00, 0xf5, 0x21, 0x00


	//----- nvinfo : EIATTR_KPARAM_INFO
	.align		4
.L_29:
        /*0038*/ 	.byte	0x04, 0x17
        /*003a*/ 	.short	(.L_31 - .L_30)
.L_30:
        /*003c*/ 	.word	0x00000000
        /*0040*/ 	.short	0x0000
        /*0042*/ 	.short	0x0000
        /*0044*/ 	.byte	0x00, 0xf5, 0x21, 0x00


	//----- nvinfo : EIATTR_SPARSE_MMA_MASK
	.align		4
.L_31:
        /*0048*/ 	.byte	0x03, 0x50
        /*004a*/ 	.short	0x0000


	//----- nvinfo : EIATTR_MAXREG_COUNT
	.align		4
        /*004c*/ 	.byte	0x03, 0x1b
        /*004e*/ 	.short	0x00ff


	//----- nvinfo : EIATTR_NUM_BARRIERS
	.align		4
        /*0050*/ 	.byte	0x02, 0x4c
        /*0052*/ 	.byte	0x01
	.zero		1


	//----- nvinfo : EIATTR_MERCURY_ISA_VERSION
	.align		4
        /*0054*/ 	.byte	0x03, 0x5f
        /*0056*/ 	.short	0x0101


	//----- nvinfo : EIATTR_VRC_CTA_INIT_COUNT
	.align		4
        /*0058*/ 	.byte	0x02, 0x4a
	.zero		1
	.zero		1


	//----- nvinfo : EIATTR_EXIT_INSTR_OFFSETS
	.align		4
        /*005c*/ 	.byte	0x04, 0x1c
        /*005e*/ 	.short	(.L_33 - .L_32)


	//   ....[0]....
.L_32:
        /*0060*/ 	.word	0x000002d0


	//   ....[1]....
        /*0064*/ 	.word	0x00000370


	//----- nvinfo : EIATTR_CBANK_PARAM_SIZE
	.align		4
.L_33:
        /*0068*/ 	.byte	0x03, 0x19
        /*006a*/ 	.short	0x001c


	//----- nvinfo : EIATTR_PARAM_CBANK
	.align		4
        /*006c*/ 	.byte	0x04, 0x0a
        /*006e*/ 	.short	(.L_35 - .L_34)
	.align		4
.L_34:
        /*0070*/ 	.word	index@(.nv.constant0._Z23compute_checksum_kernelPdS_S_i)
        /*0074*/ 	.short	0x0380
        /*0076*/ 	.short	0x001c


	//----- nvinfo : EIATTR_SW_WAR
	.align		4
.L_35:
        /*0078*/ 	.byte	0x04, 0x36
        /*007a*/ 	.short	(.L_37 - .L_36)
.L_36:
        /*007c*/ 	.word	0x00000008
.L_37:


//--------------------- .nv.info._Z15simulate_kernelPdS_S_S_idddd --------------------------
	.section	.nv.info._Z15simulate_kernelPdS_S_S_idddd,"",@"SHT_CUDA_INFO"
	.sectionflags	@""
	.align	4


	//----- nvinfo : EIATTR_CUDA_API_VERSION
	.align		4
        /*0000*/ 	.byte	0x04, 0x37
        /*0002*/ 	.short	(.L_39 - .L_38)
.L_38:
        /*0004*/ 	.word	0x00000082


	//----- nvinfo : EIATTR_KPARAM_INFO
	.align		4
.L_39:
        /*0008*/ 	.byte	0x04, 0x17
        /*000a*/ 	.short	(.L_41 - .L_40)
.L_40:
        /*000c*/ 	.word	0x00000000
        /*0010*/ 	.short	0x0008
        /*0012*/ 	.short	0x0040
        /*0014*/ 	.byte	0x00, 0xf0, 0x21, 0x00


	//----- nvinfo : EIATTR_KPARAM_INFO
	.align		4
.L_41:
        /*0018*/ 	.byte	0x04, 0x17
        /*001a*/ 	.short	(.L_43 - .L_42)
.L_42:
        /*001c*/ 	.word	0x00000000
        /*0020*/ 	.short	0x0007
        /*0022*/ 	.short	0x0038
        /*0024*/ 	.byte	0x00, 0xf0, 0x21, 0x00


	//----- nvinfo : EIATTR_KPARAM_INFO
	.align		4
.L_43:
        /*0028*/ 	.byte	0x04, 0x17
        /*002a*/ 	.short	(.L_45 - .L_44)
.L_44:
        /*002c*/ 	.word	0x00000000
        /*0030*/ 	.short	0x0006
        /*0032*/ 	.short	0x0030
        /*0034*/ 	.byte	0x00, 0xf0, 0x21, 0x00


	//----- nvinfo : EIATTR_KPARAM_INFO
	.align		4
.L_45:
        /*0038*/ 	.byte	0x04, 0x17
        /*003a*/ 	.short	(.L_47 - .L_46)
.L_46:
        /*003c*/ 	.word	0x00000000
        /*0040*/ 	.short	0x0005
        /*0042*/ 	.short	0x0028
        /*0044*/ 	.byte	0x00, 0xf0, 0x21, 0x00


	//----- nvinfo : EIATTR_KPARAM_INFO
	.align		4
.L_47:
        /*0048*/ 	.byte	0x04, 0x17
        /*004a*/ 	.short	(.L_49 - .L_48)
.L_48:
        /*004c*/ 	.word	0x00000000
        /*0050*/ 	.short	0x0004
        /*0052*/ 	.short	0x0020
        /*0054*/ 	.byte	0x00, 0xf0, 0x11, 0x00


	//----- nvinfo : EIATTR_KPARAM_INFO
	.align		4
.L_49:
        /*0058*/ 	.byte	0x04, 0x17
        /*005a*/ 	.short	(.L_51 - .L_50)
.L_50:
        /*005c*/ 	.word	0x00000000
        /*0060*/ 	.short	0x0003
        /*0062*/ 	.short	0x0018
        /*0064*/ 	.byte	0x00, 0xf5, 0x21, 0x00


	//----- nvinfo : EIATTR_KPARAM_INFO
	.align		4
.L_51:
        /*0068*/ 	.byte	0x04, 0x17
        /*006a*/ 	.short	(.L_53 - .L_52)
.L_52:
        /*006c*/ 	.word	0x00000000
        /*0070*/ 	.short	0x0002
        /*0072*/ 	.short	0x0010
        /*0074*/ 	.byte	0x00, 0xf5, 0x21, 0x00


	//----- nvinfo : EIATTR_KPARAM_INFO
	.align		4
.L_53:
        /*0078*/ 	.byte	0x04, 0x17
        /*007a*/ 	.short	(.L_55 - .L_54)
.L_54:
        /*007c*/ 	.word	0x00000000
        /*0080*/ 	.short	0x0001
        /*0082*/ 	.short	0x0008
        /*0084*/ 	.byte	0x00, 0xf5, 0x21, 0x00


	//----- nvinfo : EIATTR_KPARAM_INFO
	.align		4
.L_55:
        /*0088*/ 	.byte	0x04, 0x17
        /*008a*/ 	.short	(.L_57 - .L_56)
.L_56:
        /*008c*/ 	.word	0x00000000
        /*0090*/ 	.short	0x0000
        /*0092*/ 	.short	0x0000
        /*0094*/ 	.byte	0x00, 0xf5, 0x21, 0x00


	//----- nvinfo : EIATTR_SPARSE_MMA_MASK
	.align		4
.L_57:
        /*0098*/ 	.byte	0x03, 0x50
        /*009a*/ 	.short	0x0000


	//----- nvinfo : EIATTR_MAXREG_COUNT
	.align		4
        /*009c*/ 	.byte	0x03, 0x1b
        /*009e*/ 	.short	0x00ff


	//----- nvinfo : EIATTR_MERCURY_ISA_VERSION
	.align		4
        /*00a0*/ 	.byte	0x03, 0x5f
        /*00a2*/ 	.short	0x0101


	//----- nvinfo : EIATTR_VRC_CTA_INIT_COUNT
	.align		4
        /*00a4*/ 	.byte	0x02, 0x4a
	.zero		1
	.zero		1


	//----- nvinfo : EIATTR_EXIT_INSTR_OFFSETS
	.align		4
        /*00a8*/ 	.byte	0x04, 0x1c
        /*00aa*/ 	.short	(.L_59 - .L_58)


	//   ....[0]....
.L_58:
        /*00ac*/ 	.word	0x000000c0


	//   ....[1]....
        /*00b0*/ 	.word	0x00000b60


	//----- nvinfo : EIATTR_CRS_STACK_SIZE
	.align		4
.L_59:
        /*00b4*/ 	.byte	0x04, 0x1e
        /*00b6*/ 	.short	(.L_61 - .L_60)
.L_60:
        /*00b8*/ 	.word	0x00000000


	//----- nvinfo : EIATTR_CBANK_PARAM_SIZE
	.align		4
.L_61:
        /*00bc*/ 	.byte	0x03, 0x19
        /*00be*/ 	.short	0x0048


	//----- nvinfo : EIATTR_PARAM_CBANK
	.align		4
        /*00c0*/ 	.byte	0x04, 0x0a
        /*00c2*/ 	.short	(.L_63 - .L_62)
	.align		4
.L_62:
        /*00c4*/ 	.word	index@(.nv.constant0._Z15simulate_kernelPdS_S_S_idddd)
        /*00c8*/ 	.short	0x0380
        /*00ca*/ 	.short	0x0048


	//----- nvinfo : EIATTR_SW_WAR
	.align		4
.L_63:
        /*00cc*/ 	.byte	0x04, 0x36
        /*00ce*/ 	.short	(.L_65 - .L_64)
.L_64:
        /*00d0*/ 	.word	0x00000008
.L_65:


//--------------------- .nv.info._Z24initialize_random_kernelPdS_ij --------------------------
	.section	.nv.info._Z24initialize_random_kernelPdS_ij,"",@"SHT_CUDA_INFO"
	.sectionflags	@""
	.align	4


	//----- nvinfo : EIATTR_CUDA_API_VERSION
	.align		4
        /*0000*/ 	.byte	0x04, 0x37
        /*0002*/ 	.short	(.L_67 - .L_66)
.L_66:
        /*0004*/ 	.word	0x00000082


	//----- nvinfo : EIATTR_KPARAM_INFO
	.align		4
.L_67:
        /*0008*/ 	.byte	0x04, 0x17
        /*000a*/ 	.short	(.L_69 - .L_68)
.L_68:
        /*000c*/ 	.word	0x00000000
        /*0010*/ 	.short	0x0003
        /*0012*/ 	.short	0x0014
        /*0014*/ 	.byte	0x00, 0xf0, 0x11, 0x00


	//----- nvinfo : EIATTR_KPARAM_INFO
	.align		4
.L_69:
        /*0018*/ 	.byte	0x04, 0x17
        /*001a*/ 	.short	(.L_71 - .L_70)
.L_70:
        /*001c*/ 	.word	0x00000000
        /*0020*/ 	.short	0x0002
        /*0022*/ 	.short	0x0010
        /*0024*/ 	.byte	0x00, 0xf0, 0x11, 0x00


	//----- nvinfo : EIATTR_KPARAM_INFO
	.align		4
.L_71:
        /*0028*/ 	.byte	0x04, 0x17
        /*002a*/ 	.short	(.L_73 - .L_72)
.L_72:
        /*002c*/ 	.word	0x00000000
        /*0030*/ 	.short	0x0001
        /*0032*/ 	.short	0x0008
        /*0034*/ 	.byte	0x00, 0xf5, 0x21, 0x00


	//----- nvinfo : EIATTR_KPARAM_INFO
	.align		4
.L_73:
        /*0038*/ 	.byte	0x04, 0x17
        /*003a*/ 	.short	(.L_75 - .L_74)
.L_74:
        /*003c*/ 	.word	0x00000000
        /*0040*/ 	.short	0x0000
        /*0042*/ 	.short	0x0000
        /*0044*/ 	.byte	0x00, 0xf5, 0x21, 0x00


	//----- nvinfo : EIATTR_SPARSE_MMA_MASK
	.align		4
.L_75:
        /*0048*/ 	.byte	0x03, 0x50
        /*004a*/ 	.short	0x0000


	//----- nvinfo : EIATTR_MAXREG_COUNT
	.align		4
        /*004c*/ 	.byte	0x03, 0x1b
        /*004e*/ 	.short	0x00ff


	//----- nvinfo : EIATTR_MERCURY_ISA_VERSION
	.align		4
        /*0050*/ 	.byte	0x03, 0x5f
        /*0052*/ 	.short	0x0101


	//----- nvinfo : EIATTR_VRC_CTA_INIT_COUNT
	.align		4
        /*0054*/ 	.byte	0x02, 0x4a
	.zero		1
	.zero		1


	//----- nvinfo : EIATTR_EXIT_INSTR_OFFSETS
	.align		4
        /*0058*/ 	.byte	0x04, 0x1c
        /*005a*/ 	.short	(.L_77 - .L_76)


	//   ....[0]....
.L_76:
        /*005c*/ 	.word	0x000000c0


	//   ....[1]....
        /*0060*/ 	.word	0x00000530


	//----- nvinfo : EIATTR_CRS_STACK_SIZE
	.align		4
.L_77:
        /*0064*/ 	.byte	0x04, 0x1e
        /*0066*/ 	.short	(.L_79 - .L_78)
.L_78:
        /*0068*/ 	.word	0x00000000


	//----- nvinfo : EIATTR_CBANK_PARAM_SIZE
	.align		4
.L_79:
        /*006c*/ 	.byte	0x03, 0x19
        /*006e*/ 	.short	0x0018


	//----- nvinfo : EIATTR_PARAM_CBANK
	.align		4
        /*0070*/ 	.byte	0x04, 0x0a
        /*0072*/ 	.short	(.L_81 - .L_80)
	.align		4
.L_80:
        /*0074*/ 	.word	index@(.nv.constant0._Z24initialize_random_kernelPdS_ij)
        /*0078*/ 	.short	0x0380
        /*007a*/ 	.short	0x0018


	//----- nvinfo : EIATTR_SW_WAR
	.align		4
.L_81:
        /*007c*/ 	.byte	0x04, 0x36
        /*007e*/ 	.short	(.L_83 - .L_82)
.L_82:
        /*0080*/ 	.word	0x00000008
.L_83:


//--------------------- .nv.callgraph             --------------------------
	.section	.nv.callgraph,"",@"SHT_CUDA_CALLGRAPH"
	.align	4
	.sectionentsize	8
	.align		4
        /*0000*/ 	.word	0x00000000
	.align		4
        /*0004*/ 	.word	0xffffffff
	.align		4
        /*0008*/ 	.word	0x00000000
	.align		4
        /*000c*/ 	.word	0xfffffffe
	.align		4
        /*0010*/ 	.word	0x00000000
	.align		4
        /*0014*/ 	.word	0xfffffffd
	.align		4
        /*0018*/ 	.word	0x00000000
	.align		4
        /*001c*/ 	.word	0xfffffffc


//--------------------- .text._Z23compute_checksum_kernelPdS_S_i --------------------------
	.section	.text._Z23compute_checksum_kernelPdS_S_i,"ax",@progbits
	.align	128
        .global         _Z23compute_checksum_kernelPdS_S_i
        .type           _Z23compute_checksum_kernelPdS_S_i,@function
        .size           _Z23compute_checksum_kernelPdS_S_i,(.L_x_25 - _Z23compute_checksum_kernelPdS_S_i)
        .other          _Z23compute_checksum_kernelPdS_S_i,@"STO_CUDA_ENTRY STV_DEFAULT"
_Z23compute_checksum_kernelPdS_S_i:
.text._Z23compute_checksum_kernelPdS_S_i:
[----:B------:R-:W-:Y:S01]  /*0000*/  LDC R1, c[0x0][0x37c] ;  /* 0x0000df00ff017b82 */ /* 0x000fe20000000800 */
[----:B------:R-:W0:Y:S07]  /*0010*/  S2R R10, SR_TID.X ;  /* 0x00000000000a7919 */ /* 0x000e2e0000002100 */
[----:B------:R-:W0:Y:S01]  /*0020*/  S2UR UR8, SR_CTAID.X ;  /* 0x00000000000879c3 */ /* 0x000e220000002500 */
[----:B------:R-:W1:Y:S01]  /*0030*/  LDCU UR4, c[0x0][0x398] ;  /* 0x00007300ff0477ac */ /* 0x000e620008000800 */
[----:B------:R-:W2:Y:S01]  /*0040*/  S2R R9, SR_TID.Y ;  /* 0x0000000000097919 */ /* 0x000ea20000002200 */
[----:B------:R-:W3:Y:S01]  /*0050*/  LDCU.64 UR6, c[0x0][0x358] ;  /* 0x00006b00ff0677ac */ /* 0x000ee20008000a00 */
[----:B------:R-:W2:Y:S04]  /*0060*/  S2R R0, SR_CTAID.Y ;  /* 0x0000000000007919 */ /* 0x000ea80000002600 */
[----:B------:R-:W0:Y:S01]  /*0070*/  LDC R11, c[0x0][0x360] ;  /* 0x0000d800ff0b7b82 */ /* 0x000e220000000800 */
[----:B------:R-:W2:Y:S07]  /*0080*/  LDCU UR9, c[0x0][0x364] ;  /* 0x00006c80ff0977ac */ /* 0x000eae0008000800 */
[----:B------:R-:W4:Y:S01]  /*0090*/  LDC.64 R4, c[0x0][0x388] ;  /* 0x0000e200ff047b82 */ /* 0x000f220000000a00 */
[----:B0-----:R-:W-:-:S02]  /*00a0*/  IMAD R6, R11, UR8, R10 ;  /* 0x000000080b067c24 */ /* 0x001fc4000f8e020a */
[----:B--2---:R-:W-:-:S05]  /*00b0*/  IMAD R7, R0, UR9, R9 ;  /* 0x0000000900077c24 */ /* 0x004fca000f8e0209 */
[----:B------:R-:W-:-:S04]  /*00c0*/  VIMNMX R2, PT, PT, R6, R7, !PT ;  /* 0x0000000706027248 */ /* 0x000fc80007fe0100 */
[----:B-1----:R-:W-:Y:S02]  /*00d0*/  ISETP.GE.AND P0, PT, R2, UR4, PT ;  /* 0x0000000402007c0c */ /* 0x002fe4000bf06270 */
[----:B------:R-:W0:Y:S11]  /*00e0*/  LDC.64 R2, c[0x0][0x380] ;  /* 0x0000e000ff027b82 */ /* 0x000e360000000a00 */
[----:B------:R-:W-:-:S04]  /*00f0*/  @!P0 IMAD R7, R7, UR4, R6 ;  /* 0x0000000407078c24 */ /* 0x000fc8000f8e0206 */
[----:B----4-:R-:W-:-:S06]  /*0100*/  @!P0 IMAD.WIDE R4, R7, 0x8, R4 ;  /* 0x0000000807048825 */ /* 0x010fcc00078e0204 */
[----:B---3--:R-:W2:Y:S01]  /*0110*/  @!P0 LDG.E.64 R4, desc[UR6][R4.64] ;  /* 0x0000000604048981 */ /* 0x008ea2000c1e1b00 */
[----:B0-----:R-:W-:-:S06]  /*0120*/  @!P0 IMAD.WIDE R2, R7, 0x8, R2 ;  /* 0x0000000807028825 */ /* 0x001fcc00078e0202 */
[----:B------:R-:W3:Y:S01]  /*0130*/  @!P0 LDG.E.64 R2, desc[UR6][R2.64] ;  /* 0x0000000602028981 */ /* 0x000ee2000c1e1b00 */
[----:B------:R-:W0:Y:S01]  /*0140*/  S2UR UR5, SR_CgaCtaId ;  /* 0x00000000000579c3 */ /* 0x000e220000008800 */
[C---:B------:R-:W-:Y:S01]  /*0150*/  IMAD R10, R11.reuse, R9, R10 ;  /* 0x000000090b0a7224 */ /* 0x040fe200078e020a */
[----:B------:R-:W-:Y:S01]  /*0160*/  UMOV UR4, 0x400 ;  /* 0x0000040000047882 */ /* 0x000fe20000000000 */
[----:B------:R-:W-:Y:S01]  /*0170*/  IMAD R11, R11, UR9, RZ ;  /* 0x000000090b0b7c24 */ /* 0x000fe2000f8e02ff */
[----:B------:R-:W-:-:S04]  /*0180*/  CS2R R8, SRZ ;  /* 0x0000000000087805 */ /* 0x000fc8000001ff00 */
[----:B------:R-:W-:Y:S01]  /*0190*/  ISETP.GE.U32.AND P1, PT, R11, 0x2, PT ;  /* 0x000000020b00780c */ /* 0x000fe20003f26070 */
[----:B0-----:R-:W-:Y:S01]  /*01a0*/  ULEA UR4, UR5, UR4, 0x18 ;  /* 0x0000000405047291 */ /* 0x001fe2000f8ec0ff */
[----:B--2---:R-:W-:-:S08]  /*01b0*/  @!P0 DMUL R6, R4, R4 ;  /* 0x0000000404068228 */ /* 0x004fd00000000000 */
[----:B---3--:R-:W-:Y:S01]  /*01c0*/  @!P0 DFMA R8, R2, R2, R6 ;  /* 0x000000020208822b */ /* 0x008fe20000000006 */
[C---:B------:R-:W-:Y:S02]  /*01d0*/  ISETP.NE.AND P0, PT, R10.reuse, RZ, PT ;  /* 0x000000ff0a00720c */ /* 0x040fe40003f05270 */
[----:B------:R-:W-:-:S05]  /*01e0*/  LEA R7, R10, UR4, 0x3 ;  /* 0x000000040a077c11 */ /* 0x000fca000f8e18ff */
[----:B------:R0:W-:Y:S01]  /*01f0*/  STS.64 [R7], R8 ;  /* 0x0000000807007388 */ /* 0x0001e20000000a00 */
[----:B------:R-:W-:Y:S06]  /*0200*/  BAR.SYNC.DEFER_BLOCKING 0x0 ;  /* 0x0000000000007b1d */ /* 0x000fec0000010000 */
[----:B------:R-:W-:Y:S05]  /*0210*/  @!P1 BRA `(.L_x_0) ;  /* 0x00000000002c9947 */ /* 0x000fea0003800000 */
.L_x_1:
[----:B0-----:R-:W-:-:S04]  /*0220*/  SHF.R.U32.HI R8, RZ, 0x1, R11 ;  /* 0x00000001ff087819 */ /* 0x001fc8000001160b */
[----:B------:R-:W-:-:S13]  /*0230*/  ISETP.GE.U32.AND P1, PT, R10, R8, PT ;  /* 0x000000080a00720c */ /* 0x000fda0003f26070 */
[----:B------:R-:W-:Y:S01]  /*0240*/  @!P1 LEA R6, R8, R7, 0x3 ;  /* 0x0000000708069211 */ /* 0x000fe200078e18ff */
[----:B------:R-:W-:Y:S04]  /*0250*/  @!P1 LDS.64 R4, [R7] ;  /* 0x0000000007049984 */ /* 0x000fe80000000a00 */
[----:B------:R-:W0:Y:S02]  /*0260*/  @!P1 LDS.64 R2, [R6] ;  /* 0x0000000006029984 */ /* 0x000e240000000a00 */
[----:B0-----:R-:W-:-:S07]  /*0270*/  @!P1 DADD R2, R2, R4 ;  /* 0x0000000002029229 */ /* 0x001fce0000000004 */
[----:B------:R1:W-:Y:S01]  /*0280*/  @!P1 STS.64 [R7], R2 ;  /* 0x0000000207009388 */ /* 0x0003e20000000a00 */
[----:B------:R-:W-:Y:S01]  /*0290*/  BAR.SYNC.DEFER_BLOCKING 0x0 ;  /* 0x0000000000007b1d */ /* 0x000fe20000010000 */
[----:B------:R-:W-:Y:S02]  /*02a0*/  ISETP.GT.U32.AND P1, PT, R11, 0x3, PT ;  /* 0x000000030b00780c */ /* 0x000fe40003f24070 */
[----:B------:R-:W-:-:S11]  /*02b0*/  MOV R11, R8 ;  /* 0x00000008000b7202 */ /* 0x000fd60000000f00 */
[----:B-1----:R-:W-:Y:S05]  /*02c0*/  @P1 BRA `(.L_x_1) ;  /* 0xfffffffc00d41947 */ /* 0x002fea000383ffff */
.L_x_0:
[----:B------:R-:W-:Y:S05]  /*02d0*/  @P0 EXIT ;  /* 0x000000000000094d */ /* 0x000fea0003800000 */
[----:B------:R-:W1:Y:S01]  /*02e0*/  S2UR UR5, SR_CgaCtaId ;  /* 0x00000000000579c3 */ /* 0x000e620000008800 */
[----:B------:R-:W-:-:S07]  /*02f0*/  UMOV UR4, 0x400 ;  /* 0x0000040000047882 */ /* 0x000fce0000000000 */
[----:B0-----:R-:W0:Y:S08]  /*0300*/  LDC R7, c[0x0][0x370] ;  /* 0x0000dc00ff077b82 */ /* 0x001e300000000800 */
[----:B------:R-:W2:Y:S01]  /*0310*/  LDC.64 R4, c[0x0][0x390] ;  /* 0x0000e400ff047b82 */ /* 0x000ea20000000a00 */
[----:B-1----:R-:W-:Y:S01]  /*0320*/  ULEA UR4, UR5, UR4, 0x18 ;  /* 0x0000000405047291 */ /* 0x002fe2000f8ec0ff */
[----:B0-----:R-:W-:-:S08]  /*0330*/  IMAD R7, R0, R7, UR8 ;  /* 0x0000000800077e24 */ /* 0x001fd0000f8e0207 */
[----:B------:R-:W0:Y:S01]  /*0340*/  LDS.64 R2, [UR4] ;  /* 0x00000004ff027984 */ /* 0x000e220008000a00 */
[----:B--2---:R-:W-:-:S05]  /*0350*/  IMAD.WIDE.U32 R4, R7, 0x8, R4 ;  /* 0x0000000807047825 */ /* 0x004fca00078e0004 */
[----:B0-----:R-:W-:Y:S01]  /*0360*/  STG.E.64 desc[UR6][R4.64], R2 ;  /* 0x0000000204007986 */ /* 0x001fe2000c101b06 */
[----:B------:R-:W-:Y:S05]  /*0370*/  EXIT ;  /* 0x000000000000794d */ /* 0x000fea0003800000 */
.L_x_2:
[----:B------:R-:W-:-:S00]  /*0380*/  BRA `(.L_x_2) ;  /* 0xfffffffc00fc7947 */ /* 0x000fc0000383ffff */
[----:B------:R-:W-:-:S00]  /*0390*/  NOP ;  /* 0x0000000000007918 */ /* 0x000fc00000000000 */
        /* <DEDUP_REMOVED lines=14> */
.L_x_25:


//--------------------- .text._Z15simulate_kernelPdS_S_S_idddd --------------------------
	.section	.text._Z15simulate_kernelPdS_S_S_idddd,"ax",@progbits
	.align	128
        .global         _Z15simulate_kernelPdS_S_S_idddd
        .type           _Z15simulate_kernelPdS_S_S_idddd,@function
        .size           _Z15simulate_kernelPdS_S_S_idddd,(.L_x_23 - _Z15simulate_kernelPdS_S_S_idddd)
        .other          _Z15simulate_kernelPdS_S_S_idddd,@"STO_CUDA_ENTRY STV_DEFAULT"
_Z15simulate_kernelPdS_S_S_idddd:
.text._Z15simulate_kernelPdS_S_S_idddd:
[----:B------:R-:W-:Y:S01]  /*0000*/  LDC R1, c[0x0][0x37c] ;  /* 0x0000df00ff017b82 */ /* 0x000fe20000000800 */
[----:B------:R-:W0:Y:S07]  /*0010*/  S2R R3, SR_TID.X ;  /* 0x0000000000037919 */ /* 0x000e2e0000002100 */
[----:B------:R-:W0:Y:S01]  /*0020*/  LDC R4, c[0x0][0x360] ;  /* 0x0000d800ff047b82 */ /* 0x000e220000000800 */
[----:B------:R-:W1:Y:S07]  /*0030*/  S2R R0, SR_TID.Y ;  /* 0x0000000000007919 */ /* 0x000e6e0000002200 */
[----:B------:R-:W0:Y:S08]  /*0040*/  S2UR UR4, SR_CTAID.X ;  /* 0x00000000000479c3 */ /* 0x000e300000002500 */
[----:B------:R-:W1:Y:S08]  /*0050*/  S2UR UR5, SR_CTAID.Y ;  /* 0x00000000000579c3 */ /* 0x000e700000002600 */
[----:B------:R-:W1:Y:S08]  /*0060*/  LDC R5, c[0x0][0x364] ;  /* 0x0000d900ff057b82 */ /* 0x000e700000000800 */
[----:B------:R-:W2:Y:S01]  /*0070*/  LDC R10, c[0x0][0x3a0] ;  /* 0x0000e800ff0a7b82 */ /* 0x000ea20000000800 */
[----:B0-----:R-:W-:-:S02]  /*0080*/  IMAD R4, R4, UR4, R3 ;  /* 0x0000000404047c24 */ /* 0x001fc4000f8e0203 */
[----:B-1----:R-:W-:-:S05]  /*0090*/  IMAD R5, R5, UR5, R0 ;  /* 0x0000000505057c24 */ /* 0x002fca000f8e0200 */
[----:B------:R-:W-:-:S04]  /*00a0*/  VIMNMX R3, PT, PT, R4, R5, !PT ;  /* 0x0000000504037248 */ /* 0x000fc80007fe0100 */
[----:B--2---:R-:W-:-:S13]  /*00b0*/  ISETP.GE.AND P0, PT, R3, R10, PT ;  /* 0x0000000a0300720c */ /* 0x004fda0003f06270 */
[----:B------:R-:W-:Y:S05]  /*00c0*/  @P0 EXIT ;  /* 0x000000000000094d */ /* 0x000fea0003800000 */
[----:B------:R-:W-:Y:S01]  /*00d0*/  IABS R0, R10 ;  /* 0x0000000a00007213 */ /* 0x000fe20000000000 */
[----:B------:R-:W0:Y:S01]  /*00e0*/  I2F.U32.RP R12, R10 ;  /* 0x0000000a000c7306 */ /* 0x000e220000209000 */
[C---:B------:R-:W-:Y:S01]  /*00f0*/  IADD3 R8, PT, PT, R4.reuse, -0x1, R10 ;  /* 0xffffffff04087810 */ /* 0x040fe20007ffe00a */
[----:B------:R-:W-:Y:S01]  /*0100*/  VIADD R11, R4, 0x1 ;  /* 0x00000001040b7836 */ /* 0x000fe20000000000 */
[----:B------:R-:W1:Y:S02]  /*0110*/  LDCU.64 UR4, c[0x0][0x358] ;  /* 0x00006b00ff0477ac */ /* 0x000e640008000a00 */
[----:B------:R-:W-:Y:S02]  /*0120*/  ISETP.GE.AND P3, PT, R8, RZ, PT ;  /* 0x000000ff0800720c */ /* 0x000fe40003f66270 */
[----:B------:R-:W-:Y:S01]  /*0130*/  IABS R15, R11 ;  /* 0x0000000b000f7213 */ /* 0x000fe20000000000 */
[----:B------:R-:W2:Y:S01]  /*0140*/  I2F.RP R9, R0 ;  /* 0x0000000000097306 */ /* 0x000ea20000209400 */
[----:B------:R-:W-:-:S07]  /*0150*/  ISETP.GE.AND P2, PT, R11, RZ, PT ;  /* 0x000000ff0b00720c */ /* 0x000fce0003f46270 */
[----:B0-----:R-:W0:Y:S08]  /*0160*/  MUFU.RCP R12, R12 ;  /* 0x0000000c000c7308 */ /* 0x001e300000001000 */
[----:B--2---:R-:W2:Y:S01]  /*0170*/  MUFU.RCP R9, R9 ;  /* 0x0000000900097308 */ /* 0x004ea20000001000 */
[----:B0-----:R-:W-:-:S07]  /*0180*/  VIADD R2, R12, 0xffffffe ;  /* 0x0ffffffe0c027836 */ /* 0x001fce0000000000 */
[----:B------:R-:W-:Y:S01]  /*0190*/  F2I.FTZ.U32.TRUNC.NTZ R3, R2 ;  /* 0x0000000200037305 */ /* 0x000fe2000021f000 */
[----:B--2---:R-:W-:Y:S01]  /*01a0*/  VIADD R6, R9, 0xffffffe ;  /* 0x0ffffffe09067836 */ /* 0x004fe20000000000 */
[----:B------:R-:W-:-:S06]  /*01b0*/  IABS R9, R8 ;  /* 0x0000000800097213 */ /* 0x000fcc0000000000 */
[----:B------:R0:W2:Y:S02]  /*01c0*/  F2I.FTZ.U32.TRUNC.NTZ R7, R6 ;  /* 0x0000000600077305 */ /* 0x0000a4000021f000 */
[----:B0-----:R-:W-:Y:S02]  /*01d0*/  HFMA2 R6, -RZ, RZ, 0, 0 ;  /* 0x00000000ff067431 */ /* 0x001fe400000001ff */
[----:B--2---:R-:W-:-:S04]  /*01e0*/  IMAD.MOV R13, RZ, RZ, -R7 ;  /* 0x000000ffff0d7224 */ /* 0x004fc800078e0a07 */
[----:B------:R-:W-:-:S04]  /*01f0*/  IMAD R13, R13, R0, RZ ;  /* 0x000000000d0d7224 */ /* 0x000fc800078e02ff */
[----:B------:R-:W-:-:S04]  /*0200*/  IMAD.HI.U32 R6, R7, R13, R6 ;  /* 0x0000000d07067227 */ /* 0x000fc800078e0006 */
[----:B------:R-:W-:Y:S02]  /*0210*/  IMAD.MOV.U32 R7, RZ, RZ, R9 ;  /* 0x000000ffff077224 */ /* 0x000fe400078e0009 */
[----:B------:R-:W-:Y:S02]  /*0220*/  IMAD.MOV R13, RZ, RZ, -R3 ;  /* 0x000000ffff0d7224 */ /* 0x000fe400078e0a03 */
[----:B------:R-:W-:-:S04]  /*0230*/  IMAD.HI.U32 R2, R6, R7, RZ ;  /* 0x0000000706027227 */ /* 0x000fc800078e00ff */
[----:B------:R-:W-:Y:S01]  /*0240*/  IMAD.MOV R9, RZ, RZ, -R2 ;  /* 0x000000ffff097224 */ /* 0x000fe200078e0a02 */
[----:B------:R-:W-:Y:S01]  /*0250*/  MOV R2, RZ ;  /* 0x000000ff00027202 */ /* 0x000fe20000000f00 */
[----:B------:R-:W-:-:S04]  /*0260*/  IMAD.HI.U32 R6, R6, R15, RZ ;  /* 0x0000000f06067227 */ /* 0x000fc800078e00ff */
[----:B------:R-:W-:Y:S02]  /*0270*/  IMAD R13, R13, R10, RZ ;  /* 0x0000000a0d0d7224 */ /* 0x000fe400078e02ff */
[----:B------:R-:W-:Y:S02]  /*0280*/  IMAD.MOV R6, RZ, RZ, -R6 ;  /* 0x000000ffff067224 */ /* 0x000fe400078e0a06 */
[----:B------:R-:W-:-:S04]  /*0290*/  IMAD.HI.U32 R2, R3, R13, R2 ;  /* 0x0000000d03027227 */ /* 0x000fc800078e0002 */
[C---:B------:R-:W-:Y:S01]  /*02a0*/  IMAD R3, R0.reuse, R9, R7 ;  /* 0x0000000900037224 */ /* 0x040fe200078e0207 */
[C---:B------:R-:W-:Y:S01]  /*02b0*/  IADD3 R9, PT, PT, R5.reuse, -0x1, R10 ;  /* 0xffffffff05097810 */ /* 0x040fe20007ffe00a */
[----:B------:R-:W-:Y:S02]  /*02c0*/  VIADD R13, R5, 0x1 ;  /* 0x00000001050d7836 */ /* 0x000fe40000000000 */
[C---:B------:R-:W-:Y:S01]  /*02d0*/  IMAD R7, R0.reuse, R6, R15 ;  /* 0x0000000600077224 */ /* 0x040fe200078e020f */
[----:B------:R-:W-:Y:S01]  /*02e0*/  ISETP.GT.U32.AND P0, PT, R0, R3, PT ;  /* 0x000000030000720c */ /* 0x000fe20003f04070 */
[----:B------:R-:W-:-:S03]  /*02f0*/  IMAD.HI.U32 R6, R2, R13, RZ ;  /* 0x0000000d02067227 */ /* 0x000fc600078e00ff */
[----:B------:R-:W-:Y:S01]  /*0300*/  ISETP.GT.U32.AND P1, PT, R0, R7, PT ;  /* 0x000000070000720c */ /* 0x000fe20003f24070 */
[----:B------:R-:W-:Y:S02]  /*0310*/  IMAD.MOV R6, RZ, RZ, -R6 ;  /* 0x000000ffff067224 */ /* 0x000fe400078e0a06 */
[----:B------:R-:W-:-:S04]  /*0320*/  IMAD.HI.U32 R2, R2, R9, RZ ;  /* 0x0000000902027227 */ /* 0x000fc800078e00ff */
[----:B------:R-:W-:Y:S01]  /*0330*/  IMAD R19, R10, R6, R13 ;  /* 0x000000060a137224 */ /* 0x000fe200078e020d */
[----:B------:R-:W-:Y:S01]  /*0340*/  IADD3 R2, PT, PT, -R2, RZ, RZ ;  /* 0x000000ff02027210 */ /* 0x000fe20007ffe1ff */
[--C-:B------:R-:W-:Y:S01]  /*0350*/  @!P0 IMAD.IADD R3, R3, 0x1, -R0.reuse ;  /* 0x0000000103038824 */ /* 0x100fe200078e0a00 */
[----:B------:R-:W0:Y:S01]  /*0360*/  LDC.64 R12, c[0x0][0x380] ;  /* 0x0000e000ff0c7b82 */ /* 0x000e220000000a00 */
[-C--:B------:R-:W-:Y:S02]  /*0370*/  LOP3.LUT R6, RZ, R10.reuse, RZ, 0x33, !PT ;  /* 0x0000000aff067212 */ /* 0x080fe400078e33ff */
[----:B------:R-:W-:Y:S01]  /*0380*/  ISETP.GE.U32.AND P0, PT, R19, R10, PT ;  /* 0x0000000a1300720c */ /* 0x000fe20003f06070 */
[----:B------:R-:W-:Y:S01]  /*0390*/  @!P1 IMAD.IADD R7, R7, 0x1, -R0 ;  /* 0x0000000107079824 */ /* 0x000fe200078e0a00 */
[----:B------:R-:W-:Y:S01]  /*03a0*/  ISETP.GT.U32.AND P4, PT, R0, R3, PT ;  /* 0x000000030000720c */ /* 0x000fe20003f84070 */
[----:B------:R-:W-:-:S03]  /*03b0*/  IMAD R17, R10, R2, R9 ;  /* 0x000000020a117224 */ /* 0x000fc600078e0209 */
[----:B------:R-:W-:Y:S02]  /*03c0*/  ISETP.GT.U32.AND P5, PT, R0, R7, PT ;  /* 0x000000070000720c */ /* 0x000fe40003fa4070 */
[----:B------:R-:W-:-:S05]  /*03d0*/  ISETP.GE.U32.AND P1, PT, R17, R10, PT ;  /* 0x0000000a1100720c */ /* 0x000fca0003f26070 */
[----:B------:R-:W-:Y:S02]  /*03e0*/  @P0 IMAD.IADD R19, R19, 0x1, -R10 ;  /* 0x0000000113130824 */ /* 0x000fe400078e0a0a */
[--C-:B------:R-:W-:Y:S01]  /*03f0*/  @!P4 IMAD.IADD R3, R3, 0x1, -R0.reuse ;  /* 0x000000010303c824 */ /* 0x100fe200078e0a00 */
[----:B------:R-:W-:Y:S02]  /*0400*/  ISETP.NE.AND P4, PT, R10, RZ, PT ;  /* 0x000000ff0a00720c */ /* 0x000fe40003f85270 */
[----:B------:R-:W-:Y:S01]  /*0410*/  ISETP.GE.U32.AND P0, PT, R19, R10, PT ;  /* 0x0000000a1300720c */ /* 0x000fe20003f06070 */
[----:B------:R-:W-:Y:S02]  /*0420*/  @!P5 IMAD.IADD R7, R7, 0x1, -R0 ;  /* 0x000000010707d824 */ /* 0x000fe400078e0a00 */
[----:B------:R-:W-:Y:S02]  /*0430*/  @P1 IMAD.IADD R17, R17, 0x1, -R10 ;  /* 0x0000000111111824 */ /* 0x000fe400078e0a0a */
[----:B------:R-:W-:Y:S01]  /*0440*/  @!P3 IMAD.MOV R3, RZ, RZ, -R3 ;  /* 0x000000ffff03b224 */ /* 0x000fe200078e0a03 */
[----:B------:R-:W-:-:S02]  /*0450*/  @!P2 IADD3 R7, PT, PT, -R7, RZ, RZ ;  /* 0x000000ff0707a210 */ /* 0x000fc40007ffe1ff */
[-C--:B------:R-:W-:Y:S02]  /*0460*/  ISETP.GE.U32.AND P1, PT, R17, R10.reuse, PT ;  /* 0x0000000a1100720c */ /* 0x080fe40003f26070 */
[C---:B------:R-:W-:Y:S02]  /*0470*/  SEL R15, R6.reuse, R7, !P4 ;  /* 0x00000007060f7207 */ /* 0x040fe40006000000 */
[----:B------:R-:W-:Y:S01]  /*0480*/  SEL R0, R6, R3, !P4 ;  /* 0x0000000306007207 */ /* 0x000fe20006000000 */
[----:B------:R-:W-:Y:S01]  /*0490*/  @P0 IMAD.IADD R19, R19, 0x1, -R10 ;  /* 0x0000000113130824 */ /* 0x000fe200078e0a0a */
[----:B------:R-:W-:Y:S01]  /*04a0*/  ISETP.NE.U32.AND P2, PT, R10, RZ, PT ;  /* 0x000000ff0a00720c */ /* 0x000fe20003f45070 */
[CC--:B------:R-:W-:Y:S02]  /*04b0*/  IMAD R15, R5.reuse, R10.reuse, R15 ;  /* 0x0000000a050f7224 */ /* 0x0c0fe400078e020f */
[----:B------:R-:W-:Y:S01]  /*04c0*/  IMAD R0, R5, R10, R0 ;  /* 0x0000000a05007224 */ /* 0x000fe200078e0200 */
[----:B------:R-:W-:Y:S01]  /*04d0*/  SEL R19, R6, R19, !P2 ;  /* 0x0000001306137207 */ /* 0x000fe20005000000 */
[----:B0-----:R-:W-:-:S04]  /*04e0*/  IMAD.WIDE R8, R15, 0x8, R12 ;  /* 0x000000080f087825 */ /* 0x001fc800078e020c */
[----:B------:R-:W-:Y:S02]  /*04f0*/  IMAD.WIDE R2, R0, 0x8, R12 ;  /* 0x0000000800027825 */ /* 0x000fe400078e020c */
[----:B-1----:R-:W2:Y:S02]  /*0500*/  LDG.E.64 R8, desc[UR4][R8.64] ;  /* 0x0000000408087981 */ /* 0x002ea4000c1e1b00 */
[----:B------:R-:W-:Y:S02]  /*0510*/  @P1 IMAD.IADD R17, R17, 0x1, -R10 ;  /* 0x0000000111111824 */ /* 0x000fe400078e0a0a */
[----:B------:R-:W-:Y:S01]  /*0520*/  IMAD R19, R19, R10, R4 ;  /* 0x0000000a13137224 */ /* 0x000fe200078e0204 */
[----:B------:R-:W2:Y:S02]  /*0530*/  LDG.E.64 R2, desc[UR4][R2.64] ;  /* 0x0000000402027981 */ /* 0x000ea4000c1e1b00 */
[----:B------:R-:W-:Y:S01]  /*0540*/  SEL R17, R6, R17, !P2 ;  /* 0x0000001106117207 */ /* 0x000fe20005000000 */
[----:B------:R-:W-:-:S04]  /*0550*/  IMAD.WIDE R6, R19, 0x8, R12 ;  /* 0x0000000813067825 */ /* 0x000fc800078e020c */
[----:B------:R-:W-:Y:S02]  /*0560*/  IMAD R27, R17, R10, R4 ;  /* 0x0000000a111b7224 */ /* 0x000fe400078e0204 */
[----:B------:R-:W3:Y:S02]  /*0570*/  LDG.E.64 R6, desc[UR4][R6.64] ;  /* 0x0000000406067981 */ /* 0x000ee4000c1e1b00 */
[----:B------:R-:W-:-:S04]  /*0580*/  IMAD.WIDE R16, R27, 0x8, R12 ;  /* 0x000000081b107825 */ /* 0x000fc800078e020c */
[----:B------:R-:W-:Y:S02]  /*0590*/  IMAD R4, R5, R10, R4 ;  /* 0x0000000a05047224 */ /* 0x000fe400078e0204 */
[----:B------:R-:W4:Y:S02]  /*05a0*/  LDG.E.64 R10, desc[UR4][R16.64] ;  /* 0x00000004100a7981 */ /* 0x000f24000c1e1b00 */
[----:B------:R-:W-:Y:S02]  /*05b0*/  IMAD.WIDE R24, R4, 0x8, R12 ;  /* 0x0000000804187825 */ /* 0x000fe400078e020c */
[----:B------:R-:W0:Y:S04]  /*05c0*/  LDC.64 R12, c[0x0][0x388] ;  /* 0x0000e200ff0c7b82 */ /* 0x000e280000000a00 */
[----:B------:R-:W4:Y:S01]  /*05d0*/  LDG.E.64 R24, desc[UR4][R24.64] ;  /* 0x0000000418187981 */ /* 0x000f22000c1e1b00 */
[----:B0-----:R-:W-:-:S04]  /*05e0*/  IMAD.WIDE R20, R19, 0x8, R12 ;  /* 0x0000000813147825 */ /* 0x001fc800078e020c */
[--C-:B------:R-:W-:Y:S02]  /*05f0*/  IMAD.WIDE R18, R27, 0x8, R12.reuse ;  /* 0x000000081b127825 */ /* 0x100fe400078e020c */
[----:B------:R-:W5:Y:S02]  /*0600*/  LDG.E.64 R20, desc[UR4][R20.64] ;  /* 0x0000000414147981 */ /* 0x000f64000c1e1b00 */
[--C-:B------:R-:W-:Y:S02]  /*0610*/  IMAD.WIDE R26, R15, 0x8, R12.reuse ;  /* 0x000000080f1a7825 */ /* 0x100fe400078e020c */
[----:B------:R-:W5:Y:S02]  /*0620*/  LDG.E.64 R18, desc[UR4][R18.64] ;  /* 0x0000000412127981 */ /* 0x000f64000c1e1b00 */
[--C-:B------:R-:W-:Y:S02]  /*0630*/  IMAD.WIDE R22, R4, 0x8, R12.reuse ;  /* 0x0000000804167825 */ /* 0x100fe400078e020c */
[----:B------:R0:W5:Y:S02]  /*0640*/  LDG.E.64 R16, desc[UR4][R26.64] ;  /* 0x000000041a107981 */ /* 0x000164000c1e1b00 */
[----:B------:R-:W-:-:S02]  /*0650*/  IMAD.WIDE R14, R0, 0x8, R12 ;  /* 0x00000008000e7825 */ /* 0x000fc400078e020c */
[----:B------:R-:W5:Y:S01]  /*0660*/  LDG.E.64 R22, desc[UR4][R22.64] ;  /* 0x0000000416167981 */ /* 0x000f62000c1e1b00 */
[----:B------:R-:W1:Y:S03]  /*0670*/  LDC.64 R12, c[0x0][0x3a8] ;  /* 0x0000ea00ff0c7b82 */ /* 0x000e660000000a00 */
[----:B------:R-:W5:Y:S01]  /*0680*/  LDG.E.64 R14, desc[UR4][R14.64] ;  /* 0x000000040e0e7981 */ /* 0x000f62000c1e1b00 */
[----:B------:R-:W-:Y:S01]  /*0690*/  IMAD.MOV.U32 R28, RZ, RZ, 0x1 ;  /* 0x00000001ff1c7424 */ /* 0x000fe200078e00ff */
[----:B-1----:R-:W-:-:S06]  /*06a0*/  DMUL R12, R12, R12 ;  /* 0x0000000c0c0c7228 */ /* 0x002fcc0000000000 */
[----:B------:R-:W1:Y:S02]  /*06b0*/  MUFU.RCP64H R29, R13 ;  /* 0x0000000d001d7308 */ /* 0x000e640000001800 */
[----:B-1----:R-:W-:-:S08]  /*06c0*/  DFMA R30, -R12, R28, 1 ;  /* 0x3ff000000c1e742b */ /* 0x002fd0000000011c */
[----:B------:R-:W-:-:S08]  /*06d0*/  DFMA R30, R30, R30, R30 ;  /* 0x0000001e1e1e722b */ /* 0x000fd0000000001e */
[----:B------:R-:W-:Y:S01]  /*06e0*/  DFMA R30, R28, R30, R28 ;  /* 0x0000001e1c1e722b */ /* 0x000fe2000000001c */
[----:B------:R-:W-:Y:S01]  /*06f0*/  BSSY.RECONVERGENT B0, `(.L_x_3) ;  /* 0x0000016000007945 */ /* 0x000fe20003800200 */
[----:B--2---:R-:W-:-:S08]  /*0700*/  DADD R2, R8, R2 ;  /* 0x0000000008027229 */ /* 0x004fd00000000002 */
[----:B---3--:R-:W-:Y:S02]  /*0710*/  DADD R2, R6, R2 ;  /* 0x0000000006027229 */ /* 0x008fe40000000002 */
[----:B------:R-:W-:-:S06]  /*0720*/  DFMA R6, -R12, R30, 1 ;  /* 0x3ff000000c06742b */ /* 0x000fcc000000011e */
[----:B----4-:R-:W-:Y:S02]  /*0730*/  DADD R2, R10, R2 ;  /* 0x000000000a027229 */ /* 0x010fe40000000002 */
[----:B------:R-:W-:-:S06]  /*0740*/  DFMA R6, R30, R6, R30 ;  /* 0x000000061e06722b */ /* 0x000fcc000000001e */
[----:B------:R-:W-:-:S08]  /*0750*/  DFMA R10, R24, -4, R2 ;  /* 0xc0100000180a782b */ /* 0x000fd00000000002 */
[----:B------:R-:W-:-:S08]  /*0760*/  DMUL R2, R10, R6 ;  /* 0x000000060a027228 */ /* 0x000fd00000000000 */
[----:B------:R-:W-:-:S08]  /*0770*/  DFMA R8, -R12, R2, R10 ;  /* 0x000000020c08722b */ /* 0x000fd0000000010a */
[----:B------:R-:W-:Y:S01]  /*0780*/  DFMA R2, R6, R8, R2 ;  /* 0x000000080602722b */ /* 0x000fe20000000002 */
[----:B------:R-:W-:-:S09]  /*0790*/  FSETP.GEU.AND P1, PT, |R11|, 6.5827683646048100446e-37, PT ;  /* 0x036000000b00780b */ /* 0x000fd20003f2e200 */
[----:B------:R-:W-:-:S05]  /*07a0*/  FFMA R0, RZ, R13, R3 ;  /* 0x0000000dff007223 */ /* 0x000fca0000000003 */
[----:B------:R-:W-:-:S13]  /*07b0*/  FSETP.GT.AND P0, PT, |R0|, 1.469367938527859385e-39, PT ;  /* 0x001000000000780b */ /* 0x000fda0003f04200 */
[----:B0-----:R-:W-:Y:S05]  /*07c0*/  @P0 BRA P1, `(.L_x_4) ;  /* 0x0000000000200947 */ /* 0x001fea0000800000 */
[----:B------:R-:W-:Y:S01]  /*07d0*/  MOV R6, R10 ;  /* 0x0000000a00067202 */ /* 0x000fe20000000f00 */
[----:B------:R-:W-:Y:S01]  /*07e0*/  IMAD.MOV.U32 R7, RZ, RZ, R11 ;  /* 0x000000ffff077224 */ /* 0x000fe200078e000b */
[----:B------:R-:W-:Y:S01]  /*07f0*/  MOV R0, 0x830 ;  /* 0x0000083000007802 */ /* 0x000fe20000000f00 */
[----:B------:R-:W-:Y:S02]  /*0800*/  IMAD.MOV.U32 R8, RZ, RZ, R12 ;  /* 0x000000ffff087224 */ /* 0x000fe400078e000c */
[----:B------:R-:W-:-:S07]  /*0810*/  IMAD.MOV.U32 R9, RZ, RZ, R13 ;  /* 0x000000ffff097224 */ /* 0x000fce00078e000d */
[----:B-----5:R-:W-:Y:S05]  /*0820*/  CALL.REL.NOINC `($__internal_0_$__cuda_sm20_div_rn_f64_full) ;  /* 0x0000000000d07944 */ /* 0x020fea0003c00000 */
[----:B------:R-:W-:Y:S01]  /*0830*/  IMAD.MOV.U32 R2, RZ, RZ, R28 ;  /* 0x000000ffff027224 */ /* 0x000fe200078e001c */
[----:B------:R-:W-:-:S07]  /*0840*/  MOV R3, R29 ;  /* 0x0000001d00037202 */ /* 0x000fce0000000f00 */
.L_x_4:
[----:B------:R-:W-:Y:S05]  /*0850*/  BSYNC.RECONVERGENT B0 ;  /* 0x0000000000007941 */ /* 0x000fea0003800200 */
.L_x_3:
[----:B------:R-:W0:Y:S01]  /*0860*/  MUFU.RCP64H R7, R13 ;  /* 0x0000000d00077308 */ /* 0x000e220000001800 */
[----:B------:R-:W-:Y:S01]  /*0870*/  IMAD.MOV.U32 R6, RZ, RZ, 0x1 ;  /* 0x00000001ff067424 */ /* 0x000fe200078e00ff */
[----:B-----5:R-:W-:Y:S01]  /*0880*/  DADD R14, R16, R14 ;  /* 0x00000000100e7229 */ /* 0x020fe2000000000e */
[----:B------:R-:W-:Y:S07]  /*0890*/  BSSY.RECONVERGENT B0, `(.L_x_5) ;  /* 0x0000018000007945 */ /* 0x000fee0003800200 */
[----:B------:R-:W-:-:S02]  /*08a0*/  DADD R14, R20, R14 ;  /* 0x00000000140e7229 */ /* 0x000fc4000000000e */
[----:B0-----:R-:W-:-:S06]  /*08b0*/  DFMA R8, -R12, R6, 1 ;  /* 0x3ff000000c08742b */ /* 0x001fcc0000000106 */
[----:B------:R-:W-:Y:S02]  /*08c0*/  DADD R14, R18, R14 ;  /* 0x00000000120e7229 */ /* 0x000fe4000000000e */
[----:B------:R-:W-:-:S06]  /*08d0*/  DFMA R8, R8, R8, R8 ;  /* 0x000000080808722b */ /* 0x000fcc0000000008 */
[----:B------:R-:W-:Y:S02]  /*08e0*/  DFMA R14, R22, -4, R14 ;  /* 0xc0100000160e782b */ /* 0x000fe4000000000e */
[----:B------:R-:W-:-:S08]  /*08f0*/  DFMA R8, R6, R8, R6 ;  /* 0x000000080608722b */ /* 0x000fd00000000006 */
[----:B------:R-:W-:Y:S01]  /*0900*/  FSETP.GEU.AND P1, PT, |R15|, 6.5827683646048100446e-37, PT ;  /* 0x036000000f00780b */ /* 0x000fe20003f2e200 */
[----:B------:R-:W-:-:S08]  /*0910*/  DFMA R6, -R12, R8, 1 ;  /* 0x3ff000000c06742b */ /* 0x000fd00000000108 */
[----:B------:R-:W-:-:S08]  /*0920*/  DFMA R10, R8, R6, R8 ;  /* 0x00000006080a722b */ /* 0x000fd00000000008 */
[----:B------:R-:W-:-:S08]  /*0930*/  DMUL R6, R10, R14 ;  /* 0x0000000e0a067228 */ /* 0x000fd00000000000 */
[----:B------:R-:W-:-:S08]  /*0940*/  DFMA R8, -R12, R6, R14 ;  /* 0x000000060c08722b */ /* 0x000fd0000000010e */
[----:B------:R-:W-:-:S10]  /*0950*/  DFMA R6, R10, R8, R6 ;  /* 0x000000080a06722b */ /* 0x000fd40000000006 */
[----:B------:R-:W-:-:S05]  /*0960*/  FFMA R0, RZ, R13, R7 ;  /* 0x0000000dff007223 */ /* 0x000fca0000000007 */
[----:B------:R-:W-:-:S13]  /*0970*/  FSETP.GT.AND P0, PT, |R0|, 1.469367938527859385e-39, PT ;  /* 0x001000000000780b */ /* 0x000fda0003f04200 */
[----:B------:R-:W-:Y:S05]  /*0980*/  @P0 BRA P1, `(.L_x_6) ;  /* 0x0000000000200947 */ /* 0x000fea0000800000 */
[----:B------:R-:W-:Y:S01]  /*0990*/  IMAD.MOV.U32 R6, RZ, RZ, R14 ;  /* 0x000000ffff067224 */ /* 0x000fe200078e000e */
[----:B------:R-:W-:Y:S01]  /*09a0*/  MOV R8, R12 ;  /* 0x0000000c00087202 */ /* 0x000fe20000000f00 */
[----:B------:R-:W-:Y:S01]  /*09b0*/  IMAD.MOV.U32 R7, RZ, RZ, R15 ;  /* 0x000000ffff077224 */ /* 0x000fe200078e000f */
[----:B------:R-:W-:Y:S01]  /*09c0*/  MOV R0, 0x9f0 ;  /* 0x000009f000007802 */ /* 0x000fe20000000f00 */
[----:B------:R-:W-:-:S07]  /*09d0*/  IMAD.MOV.U32 R9, RZ, RZ, R13 ;  /* 0x000000ffff097224 */ /* 0x000fce00078e000d */
[----:B------:R-:W-:Y:S05]  /*09e0*/  CALL.REL.NOINC `($__internal_0_$__cuda_sm20_div_rn_f64_full) ;  /* 0x0000000000607944 */ /* 0x000fea0003c00000 */
[----:B------:R-:W-:Y:S02]  /*09f0*/  IMAD.MOV.U32 R6, RZ, RZ, R28 ;  /* 0x000000ffff067224 */ /* 0x000fe400078e001c */
[----:B------:R-:W-:-:S07]  /*0a00*/  IMAD.MOV.U32 R7, RZ, RZ, R29 ;  /* 0x000000ffff077224 */ /* 0x000fce00078e001d */
.L_x_6:
[----:B------:R-:W-:Y:S05]  /*0a10*/  BSYNC.RECONVERGENT B0 ;  /* 0x0000000000007941 */ /* 0x000fea0003800200 */
.L_x_5:
[----:B------:R-:W0:Y:S01]  /*0a20*/  LDCU.128 UR8, c[0x0][0x3b0] ;  /* 0x00007600ff0877ac */ /* 0x000e220008000c00 */
[----:B------:R-:W-:Y:S01]  /*0a30*/  DMUL R8, R22, R22 ;  /* 0x0000001616087228 */ /* 0x000fe20000000000 */
[----:B------:R-:W1:Y:S01]  /*0a40*/  LDC.64 R14, c[0x0][0x390] ;  /* 0x0000e400ff0e7b82 */ /* 0x000e620000000a00 */
[----:B------:R-:W2:Y:S06]  /*0a50*/  LDCU.64 UR6, c[0x0][0x3c0] ;  /* 0x00007800ff0677ac */ /* 0x000eac0008000a00 */
[----:B------:R-:W-:Y:S01]  /*0a60*/  DFMA R8, R24, R24, R8 ;  /* 0x000000181808722b */ /* 0x000fe20000000008 */
[----:B------:R-:W3:Y:S01]  /*0a70*/  LDC.64 R16, c[0x0][0x398] ;  /* 0x0000e600ff107b82 */ /* 0x000ee20000000a00 */
[----:B0-----:R-:W-:-:S02]  /*0a80*/  DFMA R10, -R6, UR10, R2 ;  /* 0x0000000a060a7c2b */ /* 0x001fc40008000102 */
[----:B------:R-:W-:Y:S02]  /*0a90*/  DFMA R6, R2, UR10, R6 ;  /* 0x0000000a02067c2b */ /* 0x000fe40008000006 */
[----:B--2---:R-:W-:Y:S02]  /*0aa0*/  DFMA R2, -R22, UR6, R24 ;  /* 0x0000000616027c2b */ /* 0x004fe40008000118 */
[C---:B------:R-:W-:Y:S02]  /*0ab0*/  DFMA R12, R24.reuse, UR6, R22 ;  /* 0x00000006180c7c2b */ /* 0x040fe40008000016 */
[----:B------:R-:W-:Y:S02]  /*0ac0*/  DADD R10, R24, R10 ;  /* 0x00000000180a7229 */ /* 0x000fe4000000000a */
[----:B------:R-:W-:-:S06]  /*0ad0*/  DADD R6, R22, R6 ;  /* 0x0000000016067229 */ /* 0x000fcc0000000006 */
[C---:B------:R-:W-:Y:S02]  /*0ae0*/  DFMA R2, R8.reuse, -R2, R10 ;  /* 0x800000020802722b */ /* 0x040fe4000000000a */
[----:B------:R-:W-:-:S06]  /*0af0*/  DFMA R6, R8, -R12, R6 ;  /* 0x8000000c0806722b */ /* 0x000fcc0000000006 */
[----:B------:R-:W-:Y:S02]  /*0b00*/  DFMA R2, R2, UR8, R24 ;  /* 0x0000000802027c2b */ /* 0x000fe40008000018 */
[----:B------:R-:W-:Y:S01]  /*0b10*/  DFMA R22, R6, UR8, R22 ;  /* 0x0000000806167c2b */ /* 0x000fe20008000016 */
[----:B-1----:R-:W-:-:S04]  /*0b20*/  IMAD.WIDE R6, R4, 0x8, R14 ;  /* 0x0000000804067825 */ /* 0x002fc800078e020e */
[----:B---3--:R-:W-:Y:S01]  /*0b30*/  IMAD.WIDE R4, R4, 0x8, R16 ;  /* 0x0000000804047825 */ /* 0x008fe200078e0210 */
[----:B------:R-:W-:Y:S04]  /*0b40*/  STG.E.64 desc[UR4][R6.64], R2 ;  /* 0x0000000206007986 */ /* 0x000fe8000c101b04 */
[----:B------:R-:W-:Y:S01]  /*0b50*/  STG.E.64 desc[UR4][R4.64], R22 ;  /* 0x0000001604007986 */ /* 0x000fe2000c101b04 */
[----:B------:R-:W-:Y:S05]  /*0b60*/  EXIT ;  /* 0x000000000000794d */ /* 0x000fea0003800000 */
        .weak           $__internal_0_$__cuda_sm20_div_rn_f64_full
        .type           $__internal_0_$__cuda_sm20_div_rn_f64_full,@function
        .size           $__internal_0_$__cuda_sm20_div_rn_f64_full,(.L_x_23 - $__internal_0_$__cuda_sm20_div_rn_f64_full)
$__internal_0_$__cuda_sm20_div_rn_f64_full:
[C---:B------:R-:W-:Y:S01]  /*0b70*/  FSETP.GEU.AND P0, PT, |R9|.reuse, 1.469367938527859385e-39, PT ;  /* 0x001000000900780b */ /* 0x040fe20003f0e200 */
[----:B------:R-:W-:Y:S01]  /*0b80*/  IMAD.MOV.U32 R30, RZ, RZ, 0x1 ;  /* 0x00000001ff1e7424 */ /* 0x000fe200078e00ff */
[----:B------:R-:W-:Y:S01]  /*0b90*/  LOP3.LUT R10, R9, 0x800fffff, RZ, 0xc0, !PT ;  /* 0x800fffff090a7812 */ /* 0x000fe200078ec0ff */
[----:B------:R-:W-:Y:S01]  /*0ba0*/  IMAD.MOV.U32 R34, RZ, RZ, 0x1ca00000 ;  /* 0x1ca00000ff227424 */ /* 0x000fe200078e00ff */
[C---:B------:R-:W-:Y:S01]  /*0bb0*/  FSETP.GEU.AND P2, PT, |R7|.reuse, 1.469367938527859385e-39, PT ;  /* 0x001000000700780b */ /* 0x040fe20003f4e200 */
[----:B------:R-:W-:Y:S01]  /*0bc0*/  BSSY.RECONVERGENT B1, `(.L_x_7) ;  /* 0x0000052000017945 */ /* 0x000fe20003800200 */
[----:B------:R-:W-:Y:S02]  /*0bd0*/  LOP3.LUT R11, R10, 0x3ff00000, RZ, 0xfc, !PT ;  /* 0x3ff000000a0b7812 */ /* 0x000fe400078efcff */
[----:B------:R-:W-:Y:S02]  /*0be0*/  MOV R10, R8 ;  /* 0x00000008000a7202 */ /* 0x000fe40000000f00 */
[----:B------:R-:W-:-:S02]  /*0bf0*/  LOP3.LUT R5, R7, 0x7ff00000, RZ, 0xc0, !PT ;  /* 0x7ff0000007057812 */ /* 0x000fc400078ec0ff */
[----:B------:R-:W-:Y:S01]  /*0c00*/  LOP3.LUT R36, R9, 0x7ff00000, RZ, 0xc0, !PT ;  /* 0x7ff0000009247812 */ /* 0x000fe200078ec0ff */
[----:B------:R-:W-:-:S03]  /*0c10*/  @!P0 DMUL R10, R8, 8.98846567431157953865e+307 ;  /* 0x7fe00000080a8828 */ /* 0x000fc60000000000 */
[----:B------:R-:W-:Y:S02]  /*0c20*/  ISETP.GE.U32.AND P1, PT, R5, R36, PT ;  /* 0x000000240500720c */ /* 0x000fe40003f26070 */
[----:B------:R-:W-:Y:S01]  /*0c30*/  @!P2 LOP3.LUT R28, R9, 0x7ff00000, RZ, 0xc0, !PT ;  /* 0x7ff00000091ca812 */ /* 0x000fe200078ec0ff */
[----:B------:R-:W0:Y:S03]  /*0c40*/  MUFU.RCP64H R31, R11 ;  /* 0x0000000b001f7308 */ /* 0x000e260000001800 */
[----:B------:R-:W-:Y:S02]  /*0c50*/  @!P2 ISETP.GE.U32.AND P3, PT, R5, R28, PT ;  /* 0x0000001c0500a20c */ /* 0x000fe40003f66070 */
[----:B------:R-:W-:Y:S02]  /*0c60*/  @!P0 LOP3.LUT R36, R11, 0x7ff00000, RZ, 0xc0, !PT ;  /* 0x7ff000000b248812 */ /* 0x000fe400078ec0ff */
[----:B------:R-:W-:-:S04]  /*0c70*/  @!P2 SEL R29, R34, 0x63400000, !P3 ;  /* 0x63400000221da807 */ /* 0x000fc80005800000 */
[----:B------:R-:W-:-:S04]  /*0c80*/  @!P2 LOP3.LUT R32, R29, 0x80000000, R7, 0xf8, !PT ;  /* 0x800000001d20a812 */ /* 0x000fc800078ef807 */
[----:B------:R-:W-:Y:S01]  /*0c90*/  @!P2 LOP3.LUT R33, R32, 0x100000, RZ, 0xfc, !PT ;  /* 0x001000002021a812 */ /* 0x000fe200078efcff */
[----:B0-----:R-:W-:Y:S01]  /*0ca0*/  DFMA R26, R30, -R10, 1 ;  /* 0x3ff000001e1a742b */ /* 0x001fe2000000080a */
[----:B------:R-:W-:-:S07]  /*0cb0*/  @!P2 MOV R32, RZ ;  /* 0x000000ff0020a202 */ /* 0x000fce0000000f00 */
[----:B------:R-:W-:-:S08]  /*0cc0*/  DFMA R26, R26, R26, R26 ;  /* 0x0000001a1a1a722b */ /* 0x000fd0000000001a */
[----:B------:R-:W-:Y:S01]  /*0cd0*/  DFMA R30, R30, R26, R30 ;  /* 0x0000001a1e1e722b */ /* 0x000fe2000000001e */
[----:B------:R-:W-:Y:S01]  /*0ce0*/  SEL R27, R34, 0x63400000, !P1 ;  /* 0x63400000221b7807 */ /* 0x000fe20004800000 */
[----:B------:R-:W-:-:S03]  /*0cf0*/  IMAD.MOV.U32 R26, RZ, RZ, R6 ;  /* 0x000000ffff1a7224 */ /* 0x000fc600078e0006 */
[----:B------:R-:W-:-:S03]  /*0d00*/  LOP3.LUT R27, R27, 0x800fffff, R7, 0xf8, !PT ;  /* 0x800fffff1b1b7812 */ /* 0x000fc600078ef807 */
[----:B------:R-:W-:-:S03]  /*0d10*/  DFMA R28, R30, -R10, 1 ;  /* 0x3ff000001e1c742b */ /* 0x000fc6000000080a */
[----:B------:R-:W-:-:S05]  /*0d20*/  @!P2 DFMA R26, R26, 2, -R32 ;  /* 0x400000001a1aa82b */ /* 0x000fca0000000820 */
[----:B------:R-:W-:-:S08]  /*0d30*/  DFMA R28, R30, R28, R30 ;  /* 0x0000001c1e1c722b */ /* 0x000fd0000000001e */
[----:B------:R-:W-:-:S08]  /*0d40*/  DMUL R30, R28, R26 ;  /* 0x0000001a1c1e7228 */ /* 0x000fd00000000000 */
[----:B------:R-:W-:-:S08]  /*0d50*/  DFMA R32, R30, -R10, R26 ;  /* 0x8000000a1e20722b */ /* 0x000fd0000000001a */
[----:B------:R-:W-:Y:S01]  /*0d60*/  DFMA R32, R28, R32, R30 ;  /* 0x000000201c20722b */ /* 0x000fe2000000001e */
[----:B------:R-:W-:Y:S01]  /*0d70*/  IMAD.MOV.U32 R31, RZ, RZ, R5 ;  /* 0x000000ffff1f7224 */ /* 0x000fe200078e0005 */
[----:B------:R-:W-:Y:S01]  /*0d80*/  @!P2 LOP3.LUT R31, R27, 0x7ff00000, RZ, 0xc0, !PT ;  /* 0x7ff000001b1fa812 */ /* 0x000fe200078ec0ff */
[----:B------:R-:W-:-:S04]  /*0d90*/  VIADD R29, R36, 0xffffffff ;  /* 0xffffffff241d7836 */ /* 0x000fc80000000000 */
[----:B------:R-:W-:-:S05]  /*0da0*/  VIADD R28, R31, 0xffffffff ;  /* 0xffffffff1f1c7836 */ /* 0x000fca0000000000 */
[----:B------:R-:W-:-:S04]  /*0db0*/  ISETP.GT.U32.AND P0, PT, R28, 0x7feffffe, PT ;  /* 0x7feffffe1c00780c */ /* 0x000fc80003f04070 */
[----:B------:R-:W-:-:S13]  /*0dc0*/  ISETP.GT.U32.OR P0, PT, R29, 0x7feffffe, P0 ;  /* 0x7feffffe1d00780c */ /* 0x000fda0000704470 */
[----:B------:R-:W-:Y:S05]  /*0dd0*/  @P0 BRA `(.L_x_8) ;  /* 0x00000000006c0947 */ /* 0x000fea0003800000 */
[----:B------:R-:W-:-:S04]  /*0de0*/  LOP3.LUT R28, R9, 0x7ff00000, RZ, 0xc0, !PT ;  /* 0x7ff00000091c7812 */ /* 0x000fc800078ec0ff */
[CC--:B------:R-:W-:Y:S02]  /*0df0*/  VIADDMNMX R6, R5.reuse, -R28.reuse, 0xb9600000, !PT ;  /* 0xb960000005067446 */ /* 0x0c0fe4000780091c */
[----:B------:R-:W-:Y:S02]  /*0e00*/  ISETP.GE.U32.AND P0, PT, R5, R28, PT ;  /* 0x0000001c0500720c */ /* 0x000fe40003f06070 */
[----:B------:R-:W-:Y:S01]  /*0e10*/  VIMNMX R5, PT, PT, R6, 0x46a00000, PT ;  /* 0x46a0000006057848 */ /* 0x000fe20003fe0100 */
[----:B------:R-:W-:Y:S01]  /*0e20*/  IMAD.MOV.U32 R6, RZ, RZ, RZ ;  /* 0x000000ffff067224 */ /* 0x000fe200078e00ff */
[----:B------:R-:W-:-:S04]  /*0e30*/  SEL R34, R34, 0x63400000, !P0 ;  /* 0x6340000022227807 */ /* 0x000fc80004000000 */
[----:B------:R-:W-:-:S05]  /*0e40*/  IADD3 R5, PT, PT, -R34, R5, RZ ;  /* 0x0000000522057210 */ /* 0x000fca0007ffe1ff */
[----:B------:R-:W-:-:S06]  /*0e50*/  VIADD R7, R5, 0x7fe00000 ;  /* 0x7fe0000005077836 */ /* 0x000fcc0000000000 */
[----:B------:R-:W-:-:S10]  /*0e60*/  DMUL R28, R32, R6 ;  /* 0x00000006201c7228 */ /* 0x000fd40000000000 */
[----:B------:R-:W-:-:S13]  /*0e70*/  FSETP.GTU.AND P0, PT, |R29|, 1.469367938527859385e-39, PT ;  /* 0x001000001d00780b */ /* 0x000fda0003f0c200 */
[----:B------:R-:W-:Y:S05]  /*0e80*/  @P0 BRA `(.L_x_9) ;  /* 0x0000000000940947 */ /* 0x000fea0003800000 */
[----:B------:R-:W-:Y:S01]  /*0e90*/  DFMA R10, R32, -R10, R26 ;  /* 0x8000000a200a722b */ /* 0x000fe2000000001a */
[----:B------:R-:W-:-:S09]  /*0ea0*/  IMAD.MOV.U32 R6, RZ, RZ, RZ ;  /* 0x000000ffff067224 */ /* 0x000fd200078e00ff */
[C---:B------:R-:W-:Y:S02]  /*0eb0*/  FSETP.NEU.AND P0, PT, R11.reuse, RZ, PT ;  /* 0x000000ff0b00720b */ /* 0x040fe40003f0d000 */
[----:B------:R-:W-:-:S04]  /*0ec0*/  LOP3.LUT R27, R11, 0x80000000, R9, 0x48, !PT ;  /* 0x800000000b1b7812 */ /* 0x000fc800078e4809 */
[----:B------:R-:W-:-:S07]  /*0ed0*/  LOP3.LUT R7, R27, R7, RZ, 0xfc, !PT ;  /* 0x000000071b077212 */ /* 0x000fce00078efcff */
[----:B------:R-:W-:Y:S05]  /*0ee0*/  @!P0 BRA `(.L_x_9) ;  /* 0x00000000007c8947 */ /* 0x000fea0003800000 */
[C---:B------:R-:W-:Y:S01]  /*0ef0*/  IADD3 R9, PT, PT, -R5.reuse, RZ, RZ ;  /* 0x000000ff05097210 */ /* 0x040fe20007ffe1ff */
[----:B------:R-:W-:Y:S01]  /*0f00*/  IMAD.MOV.U32 R8, RZ, RZ, RZ ;  /* 0x000000ffff087224 */ /* 0x000fe200078e00ff */
[----:B------:R-:W-:Y:S01]  /*0f10*/  DMUL.RP R6, R32, R6 ;  /* 0x0000000620067228 */ /* 0x000fe20000008000 */
[----:B------:R-:W-:-:S04]  /*0f20*/  IADD3 R5, PT, PT, -R5, -0x43300000, RZ ;  /* 0xbcd0000005057810 */ /* 0x000fc80007ffe1ff */
[----:B------:R-:W-:-:S05]  /*0f30*/  DFMA R8, R28, -R8, R32 ;  /* 0x800000081c08722b */ /* 0x000fca0000000020 */
[----:B------:R-:W-:-:S05]  /*0f40*/  LOP3.LUT R27, R7, R27, RZ, 0x3c, !PT ;  /* 0x0000001b071b7212 */ /* 0x000fca00078e3cff */
[----:B------:R-:W-:-:S04]  /*0f50*/  FSETP.NEU.AND P0, PT, |R9|, R5, PT ;  /* 0x000000050900720b */ /* 0x000fc80003f0d200 */
[----:B------:R-:W-:Y:S02]  /*0f60*/  FSEL R28, R6, R28, !P0 ;  /* 0x0000001c061c7208 */ /* 0x000fe40004000000 */
[----:B------:R-:W-:Y:S01]  /*0f70*/  FSEL R29, R27, R29, !P0 ;  /* 0x0000001d1b1d7208 */ /* 0x000fe20004000000 */
[----:B------:R-:W-:Y:S06]  /*0f80*/  BRA `(.L_x_9) ;  /* 0x0000000000547947 */ /* 0x000fec0003800000 */
.L_x_8:
[----:B------:R-:W-:-:S14]  /*0f90*/  DSETP.NAN.AND P0, PT, R6, R6, PT ;  /* 0x000000060600722a */ /* 0x000fdc0003f08000 */
[----:B------:R-:W-:Y:S05]  /*0fa0*/  @P0 BRA `(.L_x_10) ;  /* 0x0000000000440947 */ /* 0x000fea0003800000 */
[----:B------:R-:W-:-:S14]  /*0fb0*/  DSETP.NAN.AND P0, PT, R8, R8, PT ;  /* 0x000000080800722a */ /* 0x000fdc0003f08000 */
[----:B------:R-:W-:Y:S05]  /*0fc0*/  @P0 BRA `(.L_x_11) ;  /* 0x0000000000300947 */ /* 0x000fea0003800000 */
[----:B------:R-:W-:Y:S01]  /*0fd0*/  ISETP.NE.AND P0, PT, R31, R36, PT ;  /* 0x000000241f00720c */ /* 0x000fe20003f05270 */
[----:B------:R-:W-:Y:S02]  /*0fe0*/  IMAD.MOV.U32 R28, RZ, RZ, 0x0 ;  /* 0x00000000ff1c7424 */ /* 0x000fe400078e00ff */
[----:B------:R-:W-:-:S10]  /*0ff0*/  IMAD.MOV.U32 R29, RZ, RZ, -0x80000 ;  /* 0xfff80000ff1d7424 */ /* 0x000fd400078e00ff */
[----:B------:R-:W-:Y:S05]  /*1000*/  @!P0 BRA `(.L_x_9) ;  /* 0x0000000000348947 */ /* 0x000fea0003800000 */
[----:B------:R-:W-:Y:S02]  /*1010*/  ISETP.NE.AND P0, PT, R31, 0x7ff00000, PT ;  /* 0x7ff000001f00780c */ /* 0x000fe40003f05270 */
[----:B------:R-:W-:Y:S02]  /*1020*/  LOP3.LUT R29, R7, 0x80000000, R9, 0x48, !PT ;  /* 0x80000000071d7812 */ /* 0x000fe400078e4809 */
[----:B------:R-:W-:-:S13]  /*1030*/  ISETP.EQ.OR P0, PT, R36, RZ, !P0 ;  /* 0x000000ff2400720c */ /* 0x000fda0004702670 */
[----:B------:R-:W-:Y:S02]  /*1040*/  @P0 LOP3.LUT R5, R29, 0x7ff00000, RZ, 0xfc, !PT ;  /* 0x7ff000001d050812 */ /* 0x000fe400078efcff */
[----:B------:R-:W-:Y:S01]  /*1050*/  @!P0 MOV R28, RZ ;  /* 0x000000ff001c8202 */ /* 0x000fe20000000f00 */
[----:B------:R-:W-:Y:S02]  /*1060*/  @P0 IMAD.MOV.U32 R28, RZ, RZ, RZ ;  /* 0x000000ffff1c0224 */ /* 0x000fe400078e00ff */
[----:B------:R-:W-:Y:S01]  /*1070*/  @P0 IMAD.MOV.U32 R29, RZ, RZ, R5 ;  /* 0x000000ffff1d0224 */ /* 0x000fe200078e0005 */
[----:B------:R-:W-:Y:S06]  /*1080*/  BRA `(.L_x_9) ;  /* 0x0000000000147947 */ /* 0x000fec0003800000 */
.L_x_11:
[----:B------:R-:W-:Y:S01]  /*1090*/  LOP3.LUT R29, R9, 0x80000, RZ, 0xfc, !PT ;  /* 0x00080000091d7812 */ /* 0x000fe200078efcff */
[----:B------:R-:W-:Y:S01]  /*10a0*/  IMAD.MOV.U32 R28, RZ, RZ, R8 ;  /* 0x000000ffff1c7224 */ /* 0x000fe200078e0008 */
[----:B------:R-:W-:Y:S06]  /*10b0*/  BRA `(.L_x_9) ;  /* 0x0000000000087947 */ /* 0x000fec0003800000 */
.L_x_10:
[----:B------:R-:W-:Y:S02]  /*10c0*/  LOP3.LUT R29, R7, 0x80000, RZ, 0xfc, !PT ;  /* 0x00080000071d7812 */ /* 0x000fe400078efcff */
[----:B------:R-:W-:-:S07]  /*10d0*/  MOV R28, R6 ;  /* 0x00000006001c7202 */ /* 0x000fce0000000f00 */
.L_x_9:
[----:B------:R-:W-:Y:S05]  /*10e0*/  BSYNC.RECONVERGENT B1 ;  /* 0x0000000000017941 */ /* 0x000fea0003800200 */
.L_x_7:
[----:B------:R-:W-:Y:S02]  /*10f0*/  IMAD.MOV.U32 R6, RZ, RZ, R0 ;  /* 0x000000ffff067224 */ /* 0x000fe400078e0000 */
[----:B------:R-:W-:-:S04]  /*1100*/  IMAD.MOV.U32 R7, RZ, RZ, 0x0 ;  /* 0x00000000ff077424 */ /* 0x000fc800078e00ff */
[----:B------:R-:W-:Y:S05]  /*1110*/  RET.REL.NODEC R6 `(_Z15simulate_kernelPdS_S_S_idddd) ;  /* 0xffffffec06b87950 */ /* 0x000fea0003c3ffff */
.L_x_12:
        /* <DEDUP_REMOVED lines=14> */
.L_x_23:


//--------------------- .text._Z24initialize_random_kernelPdS_ij --------------------------
	.section	.text._Z24initialize_random_kernelPdS_ij,"ax",@progbits
	.align	128
        .global         _Z24initialize_random_kernelPdS_ij
        .type           _Z24initialize_random_kernelPdS_ij,@function
        .size           _Z24initialize_random_kernelPdS_ij,(.L_x_24 - _Z24initialize_random_kernelPdS_ij)
        .other          _Z24initialize_random_kernelPdS_ij,@"STO_CUDA_ENTRY STV_DEFAULT"
_Z24initialize_random_kernelPdS_ij:
.text._Z24initialize_random_kernelPdS_ij:
[----:B------:R-:W-:Y:S01]  /*0000*/  LDC R1, c[0x0][0x37c] ;  /* 0x0000df00ff017b82 */ /* 0x000fe20000000800 */
[----:B------:R-:W0:Y:S07]  /*0010*/  S2R R3, SR_TID.X ;  /* 0x0000000000037919 */ /* 0x000e2e0000002100 */
[----:B------:R-:W0:Y:S01]  /*0020*/  LDC R0, c[0x0][0x360] ;  /* 0x0000d800ff007b82 */ /* 0x000e220000000800 */
[----:B------:R-:W1:Y:S01]  /*0030*/  LDCU UR6, c[0x0][0x390] ;  /* 0x00007200ff0677ac */ /* 0x000e620008000800 */
[----:B------:R-:W2:Y:S06]  /*0040*/  S2R R2, SR_TID.Y ;  /* 0x0000000000027919 */ /* 0x000eac0000002200 */
[----:B------:R-:W0:Y:S08]  /*0050*/  S2UR UR4, SR_CTAID.X ;  /* 0x00000000000479c3 */ /* 0x000e300000002500 */
[----:B------:R-:W2:Y:S08]  /*0060*/  S2UR UR5, SR_CTAID.Y ;  /* 0x00000000000579c3 */ /* 0x000eb00000002600 */
[----:B------:R-:W2:Y:S01]  /*0070*/  LDC R5, c[0x0][0x364] ;  /* 0x0000d900ff057b82 */ /* 0x000ea20000000800 */
[----:B0-----:R-:W-:-:S02]  /*0080*/  IMAD R0, R0, UR4, R3 ;  /* 0x0000000400007c24 */ /* 0x001fc4000f8e0203 */
[----:B--2---:R-:W-:-:S05]  /*0090*/  IMAD R5, R5, UR5, R2 ;  /* 0x0000000505057c24 */ /* 0x004fca000f8e0202 */
[----:B------:R-:W-:-:S04]  /*00a0*/  VIMNMX R2, PT, PT, R0, R5, !PT ;  /* 0x0000000500027248 */ /* 0x000fc80007fe0100 */
[----:B-1----:R-:W-:-:S13]  /*00b0*/  ISETP.GE.AND P0, PT, R2, UR6, PT ;  /* 0x0000000602007c0c */ /* 0x002fda000bf06270 */
[----:B------:R-:W-:Y:S05]  /*00c0*/  @P0 EXIT ;  /* 0x000000000000094d */ /* 0x000fea0003800000 */
[----:B------:R-:W0:Y:S01]  /*00d0*/  LDCU UR4, c[0x0][0x394] ;  /* 0x00007280ff0477ac */ /* 0x000e220008000800 */
[----:B------:R-:W1:Y:S01]  /*00e0*/  MUFU.RCP64H R3, 4.29496524800000000000e+09 ;  /* 0x41efffff00037908 */ /* 0x000e620000001800 */
[----:B------:R-:W-:Y:S01]  /*00f0*/  IMAD R0, R5, UR6, R0 ;  /* 0x0000000605007c24 */ /* 0x000fe2000f8e0200 */
[----:B------:R-:W-:Y:S01]  /*0100*/  BSSY.RECONVERGENT B0, `(.L_x_13) ;  /* 0x000001e000007945 */ /* 0x000fe20003800200 */
[----:B------:R-:W-:Y:S01]  /*0110*/  IMAD.MOV.U32 R8, RZ, RZ, -0x200000 ;  /* 0xffe00000ff087424 */ /* 0x000fe200078e00ff */
[----:B------:R-:W-:Y:S01]  /*0120*/  UMOV UR6, 0xffe00000 ;  /* 0xffe0000000067882 */ /* 0x000fe20000000000 */
[----:B------:R-:W-:Y:S02]  /*0130*/  IMAD.MOV.U32 R9, RZ, RZ, 0x41efffff ;  /* 0x41efffffff097424 */ /* 0x000fe400078e00ff */
[----:B------:R-:W-:Y:S02]  /*0140*/  IMAD.MOV.U32 R2, RZ, RZ, 0x1 ;  /* 0x00000001ff027424 */ /* 0x000fe400078e00ff */
[----:B0-----:R-:W-:-:S04]  /*0150*/  VIADD R4, R0, UR4 ;  /* 0x0000000400047c36 */ /* 0x001fc80008000000 */
[----:B------:R-:W-:Y:S01]  /*0160*/  IMAD R6, R4, 0x19660d, RZ ;  /* 0x0019660d04067824 */ /* 0x000fe200078e02ff */
[----:B-1----:R-:W-:-:S03]  /*0170*/  DFMA R4, R2, -R8, 1 ;  /* 0x3ff000000204742b */ /* 0x002fc60000000808 */
[----:B------:R-:W-:-:S05]  /*0180*/  VIADD R19, R6, 0x3c6ef35f ;  /* 0x3c6ef35f06137836 */ /* 0x000fca0000000000 */
[----:B------:R-:W-:Y:S01]  /*0190*/  DFMA R4, R4, R4, R4 ;  /* 0x000000040404722b */ /* 0x000fe20000000004 */
[----:B------:R-:W-:-:S07]  /*01a0*/  ISETP.NE.AND P0, PT, R19, -0x1, PT ;  /* 0xffffffff1300780c */ /* 0x000fce0003f05270 */
[----:B------:R-:W-:-:S06]  /*01b0*/  DFMA R2, R2, R4, R2 ;  /* 0x000000040202722b */ /* 0x000fcc0000000002 */
[----:B------:R-:W-:Y:S02]  /*01c0*/  @!P0 VIADD R19, R6, 0x3c6ef360 ;  /* 0x3c6ef36006138836 */ /* 0x000fe40000000000 */
[C---:B------:R-:W-:Y:S02]  /*01d0*/  DFMA R6, R2.reuse, -R8, 1 ;  /* 0x3ff000000206742b */ /* 0x040fe40000000808 */
[----:B------:R-:W0:Y:S06]  /*01e0*/  I2F.F64.U32 R4, R19 ;  /* 0x0000001300047312 */ /* 0x000e2c0000201800 */
[----:B------:R-:W-:-:S08]  /*01f0*/  DFMA R2, R2, R6, R2 ;  /* 0x000000060202722b */ /* 0x000fd00000000002 */
[----:B0-----:R-:W-:Y:S01]  /*0200*/  DMUL R6, R4, R2 ;  /* 0x0000000204067228 */ /* 0x001fe20000000000 */
[----:B------:R-:W-:-:S07]  /*0210*/  FSETP.GEU.AND P1, PT, |R5|, 6.5827683646048100446e-37, PT ;  /* 0x036000000500780b */ /* 0x000fce0003f2e200 */
[----:B------:R-:W-:-:S08]  /*0220*/  DFMA R8, R6, -R8, R4 ;  /* 0x800000080608722b */ /* 0x000fd00000000004 */
[----:B------:R-:W-:Y:S01]  /*0230*/  DFMA R2, R2, R8, R6 ;  /* 0x000000080202722b */ /* 0x000fe20000000006 */
[----:B------:R-:W-:-:S09]  /*0240*/  IMAD.MOV.U32 R7, RZ, RZ, 0x41efffff ;  /* 0x41efffffff077424 */ /* 0x000fd200078e00ff */
[----:B------:R-:W-:-:S05]  /*0250*/  FFMA R6, RZ, 29.999998092651367188, R3 ;  /* 0x41efffffff067823 */ /* 0x000fca0000000003 */
[----:B------:R-:W-:-:S13]  /*0260*/  FSETP.GT.AND P0, PT, |R6|, 1.469367938527859385e-39, PT ;  /* 0x001000000600780b */ /* 0x000fda0003f04200 */
[----:B------:R-:W-:Y:S05]  /*0270*/  @P0 BRA P1, `(.L_x_14) ;  /* 0x0000000000180947 */ /* 0x000fea0000800000 */
[----:B------:R-:W-:Y:S01]  /*0280*/  IMAD.MOV.U32 R8, RZ, RZ, R4 ;  /* 0x000000ffff087224 */ /* 0x000fe200078e0004 */
[----:B------:R-:W-:Y:S01]  /*0290*/  MOV R18, 0x2c0 ;  /* 0x000002c000127802 */ /* 0x000fe20000000f00 */
[----:B------:R-:W-:-:S07]  /*02a0*/  IMAD.MOV.U32 R9, RZ, RZ, R5 ;  /* 0x000000ffff097224 */ /* 0x000fce00078e0005 */
[----:B------:R-:W-:Y:S05]  /*02b0*/  CALL.REL.NOINC `($__internal_1_$__cuda_sm20_div_rn_f64_full) ;  /* 0x0000000000a07944 */ /* 0x000fea0003c00000 */
[----:B------:R-:W-:Y:S02]  /*02c0*/  IMAD.MOV.U32 R2, RZ, RZ, R14 ;  /* 0x000000ffff027224 */ /* 0x000fe400078e000e */
[----:B------:R-:W-:-:S07]  /*02d0*/  IMAD.MOV.U32 R3, RZ, RZ, R15 ;  /* 0x000000ffff037224 */ /* 0x000fce00078e000f */
.L_x_14:
[----:B------:R-:W-:Y:S05]  /*02e0*/  BSYNC.RECONVERGENT B0 ;  /* 0x0000000000007941 */ /* 0x000fea0003800200 */
.L_x_13:
[----:B------:R-:W0:Y:S01]  /*02f0*/  MUFU.RCP64H R9, 4.29496524800000000000e+09 ;  /* 0x41efffff00097908 */ /* 0x000e220000001800 */
[----:B------:R-:W-:Y:S01]  /*0300*/  IMAD.MOV.U32 R4, RZ, RZ, -0x200000 ;  /* 0xffe00000ff047424 */ /* 0x000fe200078e00ff */
[----:B------:R-:W1:Y:S01]  /*0310*/  LDCU.64 UR4, c[0x0][0x358] ;  /* 0x00006b00ff0477ac */ /* 0x000e620008000a00 */
[----:B------:R-:W-:Y:S01]  /*0320*/  IMAD.MOV.U32 R5, RZ, RZ, 0x41efffff ;  /* 0x41efffffff057424 */ /* 0x000fe200078e00ff */
[----:B------:R-:W-:Y:S01]  /*0330*/  BSSY.RECONVERGENT B0, `(.L_x_15) ;  /* 0x0000018000007945 */ /* 0x000fe20003800200 */
[----:B------:R-:W-:Y:S01]  /*0340*/  IMAD.MOV.U32 R8, RZ, RZ, 0x1 ;  /* 0x00000001ff087424 */ /* 0x000fe200078e00ff */
[----:B------:R-:W-:Y:S01]  /*0350*/  DADD R2, R2, -0.5 ;  /* 0xbfe0000002027429 */ /* 0x000fe20000000000 */
[----:B------:R-:W-:-:S04]  /*0360*/  IMAD R19, R19, 0x19660d, RZ ;  /* 0x0019660d13137824 */ /* 0x000fc800078e02ff */
[----:B------:R-:W-:-:S05]  /*0370*/  VIADD R6, R19, 0x3c6ef35f ;  /* 0x3c6ef35f13067836 */ /* 0x000fca0000000000 */
[----:B------:R-:W-:Y:S01]  /*0380*/  ISETP.NE.AND P0, PT, R6, -0x1, PT ;  /* 0xffffffff0600780c */ /* 0x000fe20003f05270 */
[----:B0-----:R-:W-:-:S08]  /*0390*/  DFMA R10, R8, -R4, 1 ;  /* 0x3ff00000080a742b */ /* 0x001fd00000000804 */
[----:B------:R-:W-:-:S04]  /*03a0*/  DFMA R10, R10, R10, R10 ;  /* 0x0000000a0a0a722b */ /* 0x000fc8000000000a */
[----:B------:R-:W-:-:S04]  /*03b0*/  @!P0 VIADD R6, R19, 0x3c6ef360 ;  /* 0x3c6ef36013068836 */ /* 0x000fc80000000000 */
[----:B------:R-:W-:Y:S01]  /*03c0*/  DFMA R10, R8, R10, R8 ;  /* 0x0000000a080a722b */ /* 0x000fe20000000008 */
[----:B------:R-:W0:Y:S07]  /*03d0*/  I2F.F64.U32 R8, R6 ;  /* 0x0000000600087312 */ /* 0x000e2e0000201800 */
[----:B------:R-:W-:-:S08]  /*03e0*/  DFMA R12, R10, -R4, 1 ;  /* 0x3ff000000a0c742b */ /* 0x000fd00000000804 */
[----:B------:R-:W-:Y:S01]  /*03f0*/  DFMA R12, R10, R12, R10 ;  /* 0x0000000c0a0c722b */ /* 0x000fe2000000000a */
[----:B0-----:R-:W-:-:S07]  /*0400*/  FSETP.GEU.AND P1, PT, |R9|, 6.5827683646048100446e-37, PT ;  /* 0x036000000900780b */ /* 0x001fce0003f2e200 */
[----:B------:R-:W-:-:S08]  /*0410*/  DMUL R10, R12, R8 ;  /* 0x000000080c0a7228 */ /* 0x000fd00000000000 */
[----:B------:R-:W-:-:S08]  /*0420*/  DFMA R4, R10, -R4, R8 ;  /* 0x800000040a04722b */ /* 0x000fd00000000008 */
[----:B------:R-:W-:-:S10]  /*0430*/  DFMA R4, R12, R4, R10 ;  /* 0x000000040c04722b */ /* 0x000fd4000000000a */
[----:B------:R-:W-:-:S05]  /*0440*/  FFMA R10, RZ, 29.999998092651367188, R5 ;  /* 0x41efffffff0a7823 */ /* 0x000fca0000000005 */
[----:B------:R-:W-:-:S13]  /*0450*/  FSETP.GT.AND P0, PT, |R10|, 1.469367938527859385e-39, PT ;  /* 0x001000000a00780b */ /* 0x000fda0003f04200 */
[----:B-1----:R-:W-:Y:S05]  /*0460*/  @P0 BRA P1, `(.L_x_16) ;  /* 0x0000000000100947 */ /* 0x002fea0000800000 */
[----:B------:R-:W-:-:S07]  /*0470*/  MOV R18, 0x490 ;  /* 0x0000049000127802 */ /* 0x000fce0000000f00 */
[----:B------:R-:W-:Y:S05]  /*0480*/  CALL.REL.NOINC `($__internal_1_$__cuda_sm20_div_rn_f64_full) ;  /* 0x00000000002c7944 */ /* 0x000fea0003c00000 */
[----:B------:R-:W-:Y:S02]  /*0490*/  IMAD.MOV.U32 R4, RZ, RZ, R14 ;  /* 0x000000ffff047224 */ /* 0x000fe400078e000e */
[----:B------:R-:W-:-:S07]  /*04a0*/  IMAD.MOV.U32 R5, RZ, RZ, R15 ;  /* 0x000000ffff057224 */ /* 0x000fce00078e000f */
.L_x_16:
[----:B------:R-:W-:Y:S05]  /*04b0*/  BSYNC.RECONVERGENT B0 ;  /* 0x0000000000007941 */ /* 0x000fea0003800200 */
.L_x_15:
[----:B------:R-:W0:Y:S01]  /*04c0*/  LDC.64 R6, c[0x0][0x380] ;  /* 0x0000e000ff067b82 */ /* 0x000e220000000a00 */
[----:B------:R-:W-:-:S07]  /*04d0*/  DADD R4, R4, -0.5 ;  /* 0xbfe0000004047429 */ /* 0x000fce0000000000 */
[----:B------:R-:W1:Y:S01]  /*04e0*/  LDC.64 R8, c[0x0][0x388] ;  /* 0x0000e200ff087b82 */ /* 0x000e620000000a00 */
[----:B0-----:R-:W-:-:S05]  /*04f0*/  IMAD.WIDE R6, R0, 0x8, R6 ;  /* 0x0000000800067825 */ /* 0x001fca00078e0206 */
[----:B------:R-:W-:Y:S01]  /*0500*/  STG.E.64 desc[UR4][R6.64], R2 ;  /* 0x0000000206007986 */ /* 0x000fe2000c101b04 */
[----:B-1----:R-:W-:-:S05]  /*0510*/  IMAD.WIDE R8, R0, 0x8, R8 ;  /* 0x0000000800087825 */ /* 0x002fca00078e0208 */
[----:B------:R-:W-:Y:S01]  /*0520*/  STG.E.64 desc[UR4][R8.64], R4 ;  /* 0x0000000408007986 */ /* 0x000fe2000c101b04 */
[----:B------:R-:W-:Y:S05]  /*0530*/  EXIT ;  /* 0x000000000000794d */ /* 0x000fea0003800000 */
        .weak           $__internal_1_$__cuda_sm20_div_rn_f64_full
        .type           $__internal_1_$__cuda_sm20_div_rn_f64_full,@function
        .size           $__internal_1_$__cuda_sm20_div_rn_f64_full,(.L_x_24 - $__internal_1_$__cuda_sm20_div_rn_f64_full)
$__internal_1_$__cuda_sm20_div_rn_f64_full:
[C---:B------:R-:W-:Y:S01]  /*0540*/  FSETP.GEU.AND P0, PT, |R7|.reuse, 1.469367938527859385e-39, PT ;  /* 0x001000000700780b */ /* 0x040fe20003f0e200 */
[----:B------:R-:W-:Y:S01]  /*0550*/  IMAD.U32 R6, RZ, RZ, UR6 ;  /* 0x00000006ff067e24 */ /* 0x000fe2000f8e00ff */
[----:B------:R-:W-:Y:S01]  /*0560*/  LOP3.LUT R5, R7, 0x800fffff, RZ, 0xc0, !PT ;  /* 0x800fffff07057812 */ /* 0x000fe200078ec0ff */
[----:B------:R-:W-:Y:S01]  /*0570*/  IMAD.U32 R4, RZ, RZ, UR6 ;  /* 0x00000006ff047e24 */ /* 0x000fe2000f8e00ff */
[----:B------:R-:W-:Y:S01]  /*0580*/  FSETP.GEU.AND P2, PT, |R9|, 1.469367938527859385e-39, PT ;  /* 0x001000000900780b */ /* 0x000fe20003f4e200 */
[----:B------:R-:W-:Y:S01]  /*0590*/  IMAD.MOV.U32 R12, RZ, RZ, 0x1 ;  /* 0x00000001ff0c7424 */ /* 0x000fe200078e00ff */
[----:B------:R-:W-:Y:S01]  /*05a0*/  LOP3.LUT R5, R5, 0x3ff00000, RZ, 0xfc, !PT ;  /* 0x3ff0000005057812 */ /* 0x000fe200078efcff */
[----:B------:R-:W-:Y:S01]  /*05b0*/  BSSY.RECONVERGENT B1, `(.L_x_17) ;  /* 0x0000051000017945 */ /* 0x000fe20003800200 */
[----:B------:R-:W-:Y:S02]  /*05c0*/  LOP3.LUT R20, R9, 0x7ff00000, RZ, 0xc0, !PT ;  /* 0x7ff0000009147812 */ /* 0x000fe400078ec0ff */
[----:B------:R-:W-:-:S02]  /*05d0*/  MOV R21, 0x1ca00000 ;  /* 0x1ca0000000157802 */ /* 0x000fc40000000f00 */
[C---:B------:R-:W-:Y:S01]  /*05e0*/  LOP3.LUT R23, R7.reuse, 0x7ff00000, RZ, 0xc0, !PT ;  /* 0x7ff0000007177812 */ /* 0x040fe200078ec0ff */
[----:B------:R-:W-:Y:S01]  /*05f0*/  @!P0 DMUL R4, R6, 8.98846567431157953865e+307 ;  /* 0x7fe0000006048828 */ /* 0x000fe20000000000 */
[----:B------:R-:W-:Y:S02]  /*0600*/  IMAD.MOV.U32 R22, RZ, RZ, R20 ;  /* 0x000000ffff167224 */ /* 0x000fe400078e0014 */
[C---:B------:R-:W-:Y:S02]  /*0610*/  ISETP.GE.U32.AND P1, PT, R20.reuse, R23, PT ;  /* 0x000000171400720c */ /* 0x040fe40003f26070 */
[----:B------:R-:W-:Y:S01]  /*0620*/  @!P2 LOP3.LUT R15, R7, 0x7ff00000, RZ, 0xc0, !PT ;  /* 0x7ff00000070fa812 */ /* 0x000fe200078ec0ff */
[----:B------:R-:W0:Y:S03]  /*0630*/  MUFU.RCP64H R13, R5 ;  /* 0x00000005000d7308 */ /* 0x000e260000001800 */
[----:B------:R-:W-:-:S02]  /*0640*/  @!P2 ISETP.GE.U32.AND P3, PT, R20, R15, PT ;  /* 0x0000000f1400a20c */ /* 0x000fc40003f66070 */
[----:B------:R-:W-:Y:S02]  /*0650*/  @!P0 LOP3.LUT R23, R5, 0x7ff00000, RZ, 0xc0, !PT ;  /* 0x7ff0000005178812 */ /* 0x000fe400078ec0ff */
[----:B------:R-:W-:-:S03]  /*0660*/  @!P2 SEL R15, R21, 0x63400000, !P3 ;  /* 0x63400000150fa807 */ /* 0x000fc60005800000 */
[----:B------:R-:W-:Y:S01]  /*0670*/  VIADD R25, R23, 0xffffffff ;  /* 0xffffffff17197836 */ /* 0x000fe20000000000 */
[----:B------:R-:W-:-:S04]  /*0680*/  @!P2 LOP3.LUT R16, R15, 0x80000000, R9, 0xf8, !PT ;  /* 0x800000000f10a812 */ /* 0x000fc800078ef809 */
[----:B------:R-:W-:Y:S01]  /*0690*/  @!P2 LOP3.LUT R17, R16, 0x100000, RZ, 0xfc, !PT ;  /* 0x001000001011a812 */ /* 0x000fe200078efcff */
[----:B------:R-:W-:Y:S01]  /*06a0*/  @!P2 IMAD.MOV.U32 R16, RZ, RZ, RZ ;  /* 0x000000ffff10a224 */ /* 0x000fe200078e00ff */
[----:B0-----:R-:W-:-:S08]  /*06b0*/  DFMA R10, R12, -R4, 1 ;  /* 0x3ff000000c0a742b */ /* 0x001fd00000000804 */
[----:B------:R-:W-:-:S08]  /*06c0*/  DFMA R10, R10, R10, R10 ;  /* 0x0000000a0a0a722b */ /* 0x000fd0000000000a */
[----:B------:R-:W-:Y:S01]  /*06d0*/  DFMA R12, R12, R10, R12 ;  /* 0x0000000a0c0c722b */ /* 0x000fe2000000000c */
[----:B------:R-:W-:Y:S01]  /*06e0*/  SEL R11, R21, 0x63400000, !P1 ;  /* 0x63400000150b7807 */ /* 0x000fe20004800000 */
[----:B------:R-:W-:-:S03]  /*06f0*/  IMAD.MOV.U32 R10, RZ, RZ, R8 ;  /* 0x000000ffff0a7224 */ /* 0x000fc600078e0008 */
[----:B------:R-:W-:-:S03]  /*0700*/  LOP3.LUT R11, R11, 0x800fffff, R9, 0xf8, !PT ;  /* 0x800fffff0b0b7812 */ /* 0x000fc600078ef809 */
[----:B------:R-:W-:-:S03]  /*0710*/  DFMA R14, R12, -R4, 1 ;  /* 0x3ff000000c0e742b */ /* 0x000fc60000000804 */
[----:B------:R-:W-:-:S05]  /*0720*/  @!P2 DFMA R10, R10, 2, -R16 ;  /* 0x400000000a0aa82b */ /* 0x000fca0000000810 */
[----:B------:R-:W-:-:S05]  /*0730*/  DFMA R14, R12, R14, R12 ;  /* 0x0000000e0c0e722b */ /* 0x000fca000000000c */
[----:B------:R-:W-:-:S03]  /*0740*/  @!P2 LOP3.LUT R22, R11, 0x7ff00000, RZ, 0xc0, !PT ;  /* 0x7ff000000b16a812 */ /* 0x000fc600078ec0ff */
[----:B------:R-:W-:Y:S02]  /*0750*/  DMUL R12, R14, R10 ;  /* 0x0000000a0e0c7228 */ /* 0x000fe40000000000 */
[----:B------:R-:W-:-:S05]  /*0760*/  VIADD R24, R22, 0xffffffff ;  /* 0xffffffff16187836 */ /* 0x000fca0000000000 */
[----:B------:R-:W-:Y:S01]  /*0770*/  ISETP.GT.U32.AND P0, PT, R24, 0x7feffffe, PT ;  /* 0x7feffffe1800780c */ /* 0x000fe20003f04070 */
[----:B------:R-:W-:-:S03]  /*0780*/  DFMA R16, R12, -R4, R10 ;  /* 0x800000040c10722b */ /* 0x000fc6000000000a */
[----:B------:R-:W-:-:S05]  /*0790*/  ISETP.GT.U32.OR P0, PT, R25, 0x7feffffe, P0 ;  /* 0x7feffffe1900780c */ /* 0x000fca0000704470 */
[----:B------:R-:W-:-:S08]  /*07a0*/  DFMA R12, R14, R16, R12 ;  /* 0x000000100e0c722b */ /* 0x000fd0000000000c */
[----:B------:R-:W-:Y:S05]  /*07b0*/  @P0 BRA `(.L_x_18) ;  /* 0x00000000006c0947 */ /* 0x000fea0003800000 */
[----:B------:R-:W-:Y:S01]  /*07c0*/  LOP3.LUT R9, R7, 0x7ff00000, RZ, 0xc0, !PT ;  /* 0x7ff0000007097812 */ /* 0x000fe200078ec0ff */
[----:B------:R-:W-:-:S03]  /*07d0*/  IMAD.MOV.U32 R16, RZ, RZ, RZ ;  /* 0x000000ffff107224 */ /* 0x000fc600078e00ff */
[CC--:B------:R-:W-:Y:S02]  /*07e0*/  VIADDMNMX R8, R20.reuse, -R9.reuse, 0xb9600000, !PT ;  /* 0xb960000014087446 */ /* 0x0c0fe40007800909 */
[----:B------:R-:W-:Y:S02]  /*07f0*/  ISETP.GE.U32.AND P0, PT, R20, R9, PT ;  /* 0x000000091400720c */ /* 0x000fe40003f06070 */
[----:B------:R-:W-:Y:S02]  /*0800*/  VIMNMX R8, PT, PT, R8, 0x46a00000, PT ;  /* 0x46a0000008087848 */ /* 0x000fe40003fe0100 */
[----:B------:R-:W-:-:S05]  /*0810*/  SEL R21, R21, 0x63400000, !P0 ;  /* 0x6340000015157807 */ /* 0x000fca0004000000 */
[----:B------:R-:W-:-:S04]  /*0820*/  IMAD.IADD R8, R8, 0x1, -R21 ;  /* 0x0000000108087824 */ /* 0x000fc800078e0a15 */
        /* <DEDUP_REMOVED lines=10> */
[----:B------:R-:W-:Y:S01]  /*08d0*/  IMAD.MOV R5, RZ, RZ, -R8 ;  /* 0x000000ffff057224 */ /* 0x000fe200078e0a08 */
[----:B------:R-:W-:-:S06]  /*08e0*/  MOV R4, RZ ;  /* 0x000000ff00047202 */ /* 0x000fcc0000000f00 */
[----:B------:R-:W-:Y:S02]  /*08f0*/  DFMA R4, R14, -R4, R12 ;  /* 0x800000040e04722b */ /* 0x000fe4000000000c */
[----:B------:R-:W-:-:S04]  /*0900*/  DMUL.RP R12, R12, R16 ;  /* 0x000000100c0c7228 */ /* 0x000fc80000008000 */
[----:B------:R-:W-:-:S04]  /*0910*/  IADD3 R4, PT, PT, -R8, -0x43300000, RZ ;  /* 0xbcd0000008047810 */ /* 0x000fc80007ffe1ff */
[----:B------:R-:W-:Y:S02]  /*0920*/  FSETP.NEU.AND P0, PT, |R5|, R4, PT ;  /* 0x000000040500720b */ /* 0x000fe40003f0d200 */
[----:B------:R-:W-:Y:S02]  /*0930*/  LOP3.LUT R9, R13, R9, RZ, 0x3c, !PT ;  /* 0x000000090d097212 */ /* 0x000fe400078e3cff */
[----:B------:R-:W-:Y:S02]  /*0940*/  FSEL R14, R12, R14, !P0 ;  /* 0x0000000e0c0e7208 */ /* 0x000fe40004000000 */
[----:B------:R-:W-:Y:S01]  /*0950*/  FSEL R15, R9, R15, !P0 ;  /* 0x0000000f090f7208 */ /* 0x000fe20004000000 */
[----:B------:R-:W-:Y:S06]  /*0960*/  BRA `(.L_x_19) ;  /* 0x0000000000547947 */ /* 0x000fec0003800000 */
.L_x_18:
        /* <DEDUP_REMOVED lines=11> */
[----:B------:R-:W-:Y:S01]  /*0a20*/  @P0 LOP3.LUT R4, R15, 0x7ff00000, RZ, 0xfc, !PT ;  /* 0x7ff000000f040812 */ /* 0x000fe200078efcff */
[----:B------:R-:W-:Y:S02]  /*0a30*/  @!P0 IMAD.MOV.U32 R14, RZ, RZ, RZ ;  /* 0x000000ffff0e8224 */ /* 0x000fe400078e00ff */
[----:B------:R-:W-:Y:S02]  /*0a40*/  @P0 IMAD.MOV.U32 R14, RZ, RZ, RZ ;  /* 0x000000ffff0e0224 */ /* 0x000fe400078e00ff */
[----:B------:R-:W-:Y:S01]  /*0a50*/  @P0 IMAD.MOV.U32 R15, RZ, RZ, R4 ;  /* 0x000000ffff0f0224 */ /* 0x000fe200078e0004 */
[----:B------:R-:W-:Y:S06]  /*0a60*/  BRA `(.L_x_19) ;  /* 0x0000000000147947 */ /* 0x000fec0003800000 */
.L_x_21:
[----:B------:R-:W-:Y:S01]  /*0a70*/  LOP3.LUT R15, R7, 0x80000, RZ, 0xfc, !PT ;  /* 0x00080000070f7812 */ /* 0x000fe200078efcff */
[----:B------:R-:W-:Y:S01]  /*0a80*/  IMAD.MOV.U32 R14, RZ, RZ, R6 ;  /* 0x000000ffff0e7224 */ /* 0x000fe200078e0006 */
[----:B------:R-:W-:Y:S06]  /*0a90*/  BRA `(.L_x_19) ;  /* 0x0000000000087947 */ /* 0x000fec0003800000 */
.L_x_20:
[----:B------:R-:W-:Y:S01]  /*0aa0*/  LOP3.LUT R15, R9, 0x80000, RZ, 0xfc, !PT ;  /* 0x00080000090f7812 */ /* 0x000fe200078efcff */
[----:B------:R-:W-:-:S07]  /*0ab0*/  IMAD.MOV.U32 R14, RZ, RZ, R8 ;  /* 0x000000ffff0e7224 */ /* 0x000fce00078e0008 */
.L_x_19:
[----:B------:R-:W-:Y:S05]  /*0ac0*/  BSYNC.RECONVERGENT B1 ;  /* 0x0000000000017941 */ /* 0x000fea0003800200 */
.L_x_17:
[----:B------:R-:W-:Y:S02]  /*0ad0*/  IMAD.MOV.U32 R4, RZ, RZ, R18 ;  /* 0x000000ffff047224 */ /* 0x000fe400078e0012 */
[----:B------:R-:W-:-:S04]  /*0ae0*/  IMAD.MOV.U32 R5, RZ, RZ, 0x0 ;  /* 0x00000000ff057424 */ /* 0x000fc800078e00ff */
[----:B------:R-:W-:Y:S05]  /*0af0*/  RET.REL.NODEC R4 `(_Z24initialize_random_kernelPdS_ij) ;  /* 0xfffffff404407950 */ /* 0x000fea0003c3ffff */
.L_x_22:
        /* <DEDUP_REMOVED lines=16> */
.L_x_24:


//--------------------- .nv.shared._Z23compute_checksum_kernelPdS_S_i --------------------------
	.section	.nv.shared._Z23compute_checksum_kernelPdS_S_i,"aw",@nobits
	.sectionflags	@""
	.align	16
	.zero		1024


//--------------------- .nv.shared.reserved.0     --------------------------
	.section	.nv.shared.reserved.0,"aw",@nobits
	.weak		__nv_reservedSMEM_offset_0_alias
	.size		__nv_reservedSMEM_offset_0_alias, 0, 64
	.other		__nv_reservedSMEM_offset_0_alias,@"STO_CUDA_RESERVED_SHARED STV_DEFAULT"
__nv_reservedSMEM_offset_0_alias:
	.zero		0
	.zero		64


//--------------------- .nv.shared._Z15simulate_kernelPdS_S_S_idddd --------------------------
	.section	.nv.shared._Z15simulate_kernelPdS_S_S_idddd,"aw",@nobits
	.sectionflags	@""
	.align	16
	.zero		1024


//--------------------- .nv.shared._Z24initialize_random_kernelPdS_ij --------------------------
	.section	.nv.shared._Z24initialize_random_kernelPdS_ij,"aw",@nobits
	.sectionflags	@""
	.align	16
	.zero		1024


//--------------------- .nv.constant0._Z23compute_checksum_kernelPdS_S_i --------------------------
	.section	.nv.constant0._Z23compute_checksum_kernelPdS_S_i,"a",@progbits
	.sectionflags	@""
	.align	4
.nv.constant0._Z23compute_checksum_kernelPdS_S_i:
	.zero		924


//--------------------- .nv.constant0._Z15simulate_kernelPdS_S_S_idddd --------------------------
	.section	.nv.constant0._Z15simulate_kernelPdS_S_S_idddd,"a",@progbits
	.sectionflags	@""
	.align	4
.nv.constant0._Z15simulate_kernelPdS_S_S_idddd:
	.zero		968


//--------------------- .nv.constant0._Z24initialize_random_kernelPdS_ij --------------------------
	.section	.nv.constant0._Z24initialize_random_kernelPdS_ij,"a",@progbits
	.sectionflags	@""
	.align	4
.nv.constant0._Z24initialize_random_kernelPdS_ij:
	.zero		920


//--------------------- SYMBOLS --------------------------

	.type		.nv.reservedSmem.offset0,@object
	.size		.nv.reservedSmem.offset0,0x4
	.type		.nv.reservedSmem.cap,@object
	.size		.nv.reservedSmem.cap,0x4
